	.target	sm_100a

	.elftype	@"ET_EXEC"


//--------------------- .note.nv.tkinfo           --------------------------
	.section	.note.nv.tkinfo,"",@"SHT_NOTE"
	.sectionflags	@"SHF_NOTE_NV_TKINFO"
	.tkinfo
        /*0018*/ 	.word	0x00000002
        /*0030*/ 	.string	""
        /*0030*/ 	.string	"ptxas"
        /*0030*/ 	.string	"Cuda compilation tools, release 13.0, V13.0.88"
        /*0030*/ 	.string	"Build cuda_13.0.r13.0/compiler.36424714_0"
        /*0030*/ 	.string	"-arch sm_100a -m 64 "



//--------------------- .note.nv.cuinfo           --------------------------
	.section	.note.nv.cuinfo,"",@"SHT_NOTE"
	.sectionflags	@"SHF_NOTE_NV_CUINFO"
        /*0018*/ 	.short	0x0002
        /*001a*/ 	.short	0x0064
        /*001c*/ 	.short	0x0082
	.zero		2


//--------------------- .nv.info                  --------------------------
	.section	.nv.info,"",@"SHT_CUDA_INFO"
	.align	4


	//----- nvinfo : EIATTR_REGCOUNT
	.align		4
        /*0000*/ 	.byte	0x04, 0x2f
        /*0002*/ 	.short	(.L_19 - .L_18)
	.align		4
.L_18:
        /*0004*/ 	.word	index@(_ZN7cutlass13device_kernelINS_4gemm6kernel13GemmUniversalIN4cute5tupleIJiiiiEEENS1_10collective13CollectiveMmaINS1_35MainloopSm100TmaUmmaWarpSpecializedILi5ELi2ELi4ENS5_IJNS4_1CILi1EEESB_SB_EEEEENS5_IJNSA_ILi128EEENSA_ILi64EEENSA_ILi32EEEEEEaNS5_IJlSB_lEEEaSI_NS4_8TiledMMAINS4_8MMA_AtomIJNS4_15SM100_MMA_S8_SSIaaiLi128ELi64ELNS4_4UMMA5MajorE0ELSN_0ELNSM_8SaturateE0EEEEEENS4_6LayoutISC_NS5_IJNSA_ILi0EEESS_SS_EEEEENS5_IJNS4_10UnderscoreESV_SV_EEEEENS4_13SM90_TMA_LOADENS4_14ComposedLayoutINS4_7SwizzleILi1ELi4ELi3EEENS4_18smem_ptr_flag_bitsILi8EEENSR_INS5_IJNSA_ILi8EEESG_EEENS5_IJSG_SB_EEEEEEEvNS4_8identityESY_S18_vS19_EENS_8epilogue10collective18CollectiveEpilogueINS1B_23Sm100TmaWarpSpecializedILi1ELi1ELi64ELb0ELb0EEEJSH_NS5_IJNSR_ISE_SB_EENSR_ISF_SB_EEEEEaSI_aSI_NS1B_6fusion15FusionCallbacksIS1F_NS1J_17LinearCombinationIaiaiLNS_15FloatRoundStyleE2EEESH_S1I_JEEENS4_5SM1004TMEM4LOAD26SM100_TMEM_LOAD_32dp32b64xESY_NSZ_INS10_ILi2ELi4ELi3EEES13_NSR_INS5_IJS14_SF_EEENS5_IJSF_SB_EEEEEEENS4_39AutoVectorizingCopyWithAssumedAlignmentILi128EEENS4_14SM90_TMA_STOREES1X_S1Z_S1Z_EEEvvEEEEvNT_6ParamsE)
        /*0008*/ 	.word	0x000000c6


	//----- nvinfo : EIATTR_FRAME_SIZE
	.align		4
.L_19:
        /*000c*/ 	.byte	0x04, 0x11
        /*000e*/ 	.short	(.L_21 - .L_20)
	.align		4
.L_20:
        /*0010*/ 	.word	index@($__internal_2_$__cuda_sm10x_tcgen05_guardrail_trap_unallocated_columns_being_dealloced)
        /*0014*/ 	.word	0x00000000


	//----- nvinfo : EIATTR_FRAME_SIZE
	.align		4
.L_21:
        /*0018*/ 	.byte	0x04, 0x11
        /*001a*/ 	.short	(.L_23 - .L_22)
	.align		4
.L_22:
        /*001c*/ 	.word	index@($__internal_1_$__cuda_sm10x_tcgen05_guardrail_trap_phase_invalid_during_alloc)
        /*0020*/ 	.word	0x00000000


	//----- nvinfo : EIATTR_FRAME_SIZE
	.align		4
.L_23:
        /*0024*/ 	.byte	0x04, 0x11
        /*0026*/ 	.short	(.L_25 - .L_24)
	.align		4
.L_24:
        /*0028*/ 	.word	index@($__internal_0_$__cuda_sm10x_tcgen05_guardrail_trap_col_being_dealloced_not_returned_by_alloc)
        /*002c*/ 	.word	0x00000000


	//----- nvinfo : EIATTR_FRAME_SIZE
	.align		4
.L_25:
        /*0030*/ 	.byte	0x04, 0x11
        /*0032*/ 	.short	(.L_27 - .L_26)
	.align		4
.L_26:
        /*0034*/ 	.word	index@(_ZN7cutlass13device_kernelINS_4gemm6kernel13GemmUniversalIN4cute5tupleIJiiiiEEENS1_10collective13CollectiveMmaINS1_35MainloopSm100TmaUmmaWarpSpecializedILi5ELi2ELi4ENS5_IJNS4_1CILi1EEESB_SB_EEEEENS5_IJNSA_ILi128EEENSA_ILi64EEENSA_ILi32EEEEEEaNS5_IJlSB_lEEEaSI_NS4_8TiledMMAINS4_8MMA_AtomIJNS4_15SM100_MMA_S8_SSIaaiLi128ELi64ELNS4_4UMMA5MajorE0ELSN_0ELNSM_8SaturateE0EEEEEENS4_6LayoutISC_NS5_IJNSA_ILi0EEESS_SS_EEEEENS5_IJNS4_10UnderscoreESV_SV_EEEEENS4_13SM90_TMA_LOADENS4_14ComposedLayoutINS4_7SwizzleILi1ELi4ELi3EEENS4_18smem_ptr_flag_bitsILi8EEENSR_INS5_IJNSA_ILi8EEESG_EEENS5_IJSG_SB_EEEEEEEvNS4_8identityESY_S18_vS19_EENS_8epilogue10collective18CollectiveEpilogueINS1B_23Sm100TmaWarpSpecializedILi1ELi1ELi64ELb0ELb0EEEJSH_NS5_IJNSR_ISE_SB_EENSR_ISF_SB_EEEEEaSI_aSI_NS1B_6fusion15FusionCallbacksIS1F_NS1J_17LinearCombinationIaiaiLNS_15FloatRoundStyleE2EEESH_S1I_JEEENS4_5SM1004TMEM4LOAD26SM100_TMEM_LOAD_32dp32b64xESY_NSZ_INS10_ILi2ELi4ELi3EEES13_NSR_INS5_IJS14_SF_EEENS5_IJSF_SB_EEEEEEENS4_39AutoVectorizingCopyWithAssumedAlignmentILi128EEENS4_14SM90_TMA_STOREES1X_S1Z_S1Z_EEEvvEEEEvNT_6ParamsE)
        /*0038*/ 	.word	0x00000000


	//----- nvinfo : EIATTR_MIN_STACK_SIZE
	.align		4
.L_27:
        /*003c*/ 	.byte	0x04, 0x12
        /*003e*/ 	.short	(.L_29 - .L_28)
	.align		4
.L_28:
        /*0040*/ 	.word	index@(_ZN7cutlass13device_kernelINS_4gemm6kernel13GemmUniversalIN4cute5tupleIJiiiiEEENS1_10collective13CollectiveMmaINS1_35MainloopSm100TmaUmmaWarpSpecializedILi5ELi2ELi4ENS5_IJNS4_1CILi1EEESB_SB_EEEEENS5_IJNSA_ILi128EEENSA_ILi64EEENSA_ILi32EEEEEEaNS5_IJlSB_lEEEaSI_NS4_8TiledMMAINS4_8MMA_AtomIJNS4_15SM100_MMA_S8_SSIaaiLi128ELi64ELNS4_4UMMA5MajorE0ELSN_0ELNSM_8SaturateE0EEEEEENS4_6LayoutISC_NS5_IJNSA_ILi0EEESS_SS_EEEEENS5_IJNS4_10UnderscoreESV_SV_EEEEENS4_13SM90_TMA_LOADENS4_14ComposedLayoutINS4_7SwizzleILi1ELi4ELi3EEENS4_18smem_ptr_flag_bitsILi8EEENSR_INS5_IJNSA_ILi8EEESG_EEENS5_IJSG_SB_EEEEEEEvNS4_8identityESY_S18_vS19_EENS_8epilogue10collective18CollectiveEpilogueINS1B_23Sm100TmaWarpSpecializedILi1ELi1ELi64ELb0ELb0EEEJSH_NS5_IJNSR_ISE_SB_EENSR_ISF_SB_EEEEEaSI_aSI_NS1B_6fusion15FusionCallbacksIS1F_NS1J_17LinearCombinationIaiaiLNS_15FloatRoundStyleE2EEESH_S1I_JEEENS4_5SM1004TMEM4LOAD26SM100_TMEM_LOAD_32dp32b64xESY_NSZ_INS10_ILi2ELi4ELi3EEES13_NSR_INS5_IJS14_SF_EEENS5_IJSF_SB_EEEEEEENS4_39AutoVectorizingCopyWithAssumedAlignmentILi128EEENS4_14SM90_TMA_STOREES1X_S1Z_S1Z_EEEvvEEEEvNT_6ParamsE)
        /*0044*/ 	.word	0x00000000
.L_29:


//--------------------- .nv.compat                --------------------------
	.section	.nv.compat,"",@"SHT_CUDA_COMPAT_INFO"
	.align	4
        /*0000*/ 	.byte	0x02, 0x09, 0x01, 0x00, 0x02, 0x02, 0x03, 0x00, 0x02, 0x05, 0x06, 0x00, 0x03, 0x07, 0x01, 0x01
        /*0010*/ 	.byte	0x02, 0x03, 0x01, 0x00, 0x02, 0x06, 0x01, 0x00, 0x04, 0x0b, 0x08, 0x00, 0x01, 0x00, 0x00, 0x00
        /*0020*/ 	.byte	0x00, 0x00, 0x00, 0x00


//--------------------- .nv.info._ZN7cutlass13device_kernelINS_4gemm6kernel13GemmUniversalIN4cute5tupleIJiiiiEEENS1_10collective13CollectiveMmaINS1_35MainloopSm100TmaUmmaWarpSpecializedILi5ELi2ELi4ENS5_IJNS4_1CILi1EEESB_SB_EEEEENS5_IJNSA_ILi128EEENSA_ILi64EEENSA_ILi32EEEEEEaNS5_IJlSB_lEEEaSI_NS4_8TiledMMAINS4_8MMA_AtomIJNS4_15SM100_MMA_S8_SSIaaiLi128ELi64ELNS4_4UMMA5MajorE0ELSN_0ELNSM_8SaturateE0EEEEEENS4_6LayoutISC_NS5_IJNSA_ILi0EEESS_SS_EEEEENS5_IJNS4_10UnderscoreESV_SV_EEEEENS4_13SM90_TMA_LOADENS4_14ComposedLayoutINS4_7SwizzleILi1ELi4ELi3EEENS4_18smem_ptr_flag_bitsILi8EEENSR_INS5_IJNSA_ILi8EEESG_EEENS5_IJSG_SB_EEEEEEEvNS4_8identityESY_S18_vS19_EENS_8epilogue10collective18CollectiveEpilogueINS1B_23Sm100TmaWarpSpecializedILi1ELi1ELi64ELb0ELb0EEEJSH_NS5_IJNSR_ISE_SB_EENSR_ISF_SB_EEEEEaSI_aSI_NS1B_6fusion15FusionCallbacksIS1F_NS1J_17LinearCombinationIaiaiLNS_15FloatRoundStyleE2EEESH_S1I_JEEENS4_5SM1004TMEM4LOAD26SM100_TMEM_LOAD_32dp32b64xESY_NSZ_INS10_ILi2ELi4ELi3EEES13_NSR_INS5_IJS14_SF_EEENS5_IJSF_SB_EEEEEEENS4_39AutoVectorizingCopyWithAssumedAlignmentILi128EEENS4_14SM90_TMA_STOREES1X_S1Z_S1Z_EEEvvEEEEvNT_6ParamsE --------------------------
	.section	.nv.info._ZN7cutlass13device_kernelINS_4gemm6kernel13GemmUniversalIN4cute5tupleIJiiiiEEENS1_10collective13CollectiveMmaINS1_35MainloopSm100TmaUmmaWarpSpecializedILi5ELi2ELi4ENS5_IJNS4_1CILi1EEESB_SB_EEEEENS5_IJNSA_ILi128EEENSA_ILi64EEENSA_ILi32EEEEEEaNS5_IJlSB_lEEEaSI_NS4_8TiledMMAINS4_8MMA_AtomIJNS4_15SM100_MMA_S8_SSIaaiLi128ELi64ELNS4_4UMMA5MajorE0ELSN_0ELNSM_8SaturateE0EEEEEENS4_6LayoutISC_NS5_IJNSA_ILi0EEESS_SS_EEEEENS5_IJNS4_10UnderscoreESV_SV_EEEEENS4_13SM90_TMA_LOADENS4_14ComposedLayoutINS4_7SwizzleILi1ELi4ELi3EEENS4_18smem_ptr_flag_bitsILi8EEENSR_INS5_IJNSA_ILi8EEESG_EEENS5_IJSG_SB_EEEEEEEvNS4_8identityESY_S18_vS19_EENS_8epilogue10collective18CollectiveEpilogueINS1B_23Sm100TmaWarpSpecializedILi1ELi1ELi64ELb0ELb0EEEJSH_NS5_IJNSR_ISE_SB_EENSR_ISF_SB_EEEEEaSI_aSI_NS1B_6fusion15FusionCallbacksIS1F_NS1J_17LinearCombinationIaiaiLNS_15FloatRoundStyleE2EEESH_S1I_JEEENS4_5SM1004TMEM4LOAD26SM100_TMEM_LOAD_32dp32b64xESY_NSZ_INS10_ILi2ELi4ELi3EEES13_NSR_INS5_IJS14_SF_EEENS5_IJSF_SB_EEEEEEENS4_39AutoVectorizingCopyWithAssumedAlignmentILi128EEENS4_14SM90_TMA_STOREES1X_S1Z_S1Z_EEEvvEEEEvNT_6ParamsE,"",@"SHT_CUDA_INFO"
	.sectionflags	@""
	.align	4


	//----- nvinfo : EIATTR_CUDA_API_VERSION
	.align		4
        /*0000*/ 	.byte	0x04, 0x37
        /*0002*/ 	.short	(.L_31 - .L_30)
.L_30:
        /*0004*/ 	.word	0x00000082


	//----- nvinfo : EIATTR_KPARAM_INFO
	.align		4
.L_31:
        /*0008*/ 	.byte	0x04, 0x17
        /*000a*/ 	.short	(.L_33 - .L_32)
.L_32:
        /*000c*/ 	.word	0x00000000
        /*0010*/ 	.short	0x0000
        /*0012*/ 	.short	0x0000
        /*0014*/ 	.byte	0x00, 0xf0, 0x01, 0x20


	//----- nvinfo : EIATTR_AT_ENTRY_FRAGMENTS
	.align		4
.L_33:
        /*0018*/ 	.byte	0x04, 0x4f
        /*001a*/ 	.short	(.L_35 - .L_34)


	//   ....[0]....
.L_34:
        /*001c*/ 	.word	0x00000006


	//----- nvinfo : EIATTR_RESERVED_SMEM_USED
	.align		4
.L_35:
        /*0020*/ 	.byte	0x01, 0x41
	.zero		2


	//----- nvinfo : EIATTR_SPARSE_MMA_MASK
	.align		4
        /*0024*/ 	.byte	0x03, 0x50
        /*0026*/ 	.short	0x0000


	//----- nvinfo : EIATTR_TCGEN05_1CTA_USED
	.align		4
        /*0028*/ 	.byte	0x01, 0x51
	.zero		2


	//----- nvinfo : EIATTR_MAXREG_COUNT
	.align		4
        /*002c*/ 	.byte	0x03, 0x1b
        /*002e*/ 	.short	0x00ff


	//----- nvinfo : EIATTR_NUM_BARRIERS
	.align		4
        /*0030*/ 	.byte	0x02, 0x4c
        /*0032*/ 	.byte	0x07
	.zero		1


	//----- nvinfo : EIATTR_EXTERNS
	.align		4
        /*0034*/ 	.byte	0x04, 0x0f
        /*0036*/ 	.short	(.L_37 - .L_36)


	//   ....[0]....
	.align		4
.L_36:
        /*0038*/ 	.word	index@(__assertfail)


	//----- nvinfo : EIATTR_MERCURY_ISA_VERSION
	.align		4
.L_37:
        /*003c*/ 	.byte	0x03, 0x5f
        /*003e*/ 	.short	0x0101


	//----- nvinfo : EIATTR_INT_WARP_WIDE_INSTR_OFFSETS
	.align		4
        /*0040*/ 	.byte	0x04, 0x31
        /*0042*/ 	.short	(.L_39 - .L_38)


	//   ....[0]....
.L_38:
        /*0044*/ 	.word	0x00001db0


	//   ....[1]....
        /*0048*/ 	.word	0x00003740


	//   ....[2]....
        /*004c*/ 	.word	0x00003760


	//   ....[3]....
        /*0050*/ 	.word	0x00003790


	//   ....[4]....
        /*0054*/ 	.word	0x000041a0


	//   ....[5]....
        /*0058*/ 	.word	0x00004290


	//----- nvinfo : EIATTR_COOP_GROUP_MASK_REGIDS
	.align		4
.L_39:
        /*005c*/ 	.byte	0x04, 0x29
        /*005e*/ 	.short	(.L_41 - .L_40)


	//   ....[0]....
.L_40:
        /*0060*/ 	.word	0xffffffff


	//   ....[1]....
        /*0064*/ 	.word	0xffffffff


	//   ....[2]....
        /*0068*/ 	.word	0xffffffff


	//   ....[3]....
        /*006c*/ 	.word	0xffffffff


	//   ....[4]....
        /*0070*/ 	.word	0xffffffff


	//   ....[5]....
        /*0074*/ 	.word	0xffffffff


	//   ....[6]....
        /*0078*/ 	.word	0xffffffff


	//   ....[7]....
        /*007c*/ 	.word	0xffffffff


	//   ....[8]....
        /*0080*/ 	.word	0xffffffff


	//   ....[9]....
        /*0084*/ 	.word	0xffffffff


	//   ....[10]....
        /*0088*/ 	.word	0xffffffff


	//   ....[11]....
        /*008c*/ 	.word	0xffffffff


	//   ....[12]....
        /*0090*/ 	.word	0xffffffff


	//----- nvinfo : EIATTR_COOP_GROUP_INSTR_OFFSETS
	.align		4
.L_41:
        /*0094*/ 	.byte	0x04, 0x28
        /*0096*/ 	.short	(.L_43 - .L_42)


	//   ....[0]....
.L_42:
        /*0098*/ 	.word	0x00000090


	//   ....[1]....
        /*009c*/ 	.word	0x000004d0


	//   ....[2]....
        /*00a0*/ 	.word	0x00000660


	//   ....[3]....
        /*00a4*/ 	.word	0x000007a0


	//   ....[4]....
        /*00a8*/ 	.word	0x000008a0


	//   ....[5]....
        /*00ac*/ 	.word	0x00000a10


	//   ....[6]....
        /*00b0*/ 	.word	0x00000bb0


	//   ....[7]....
        /*00b4*/ 	.word	0x00001c90


	//   ....[8]....
        /*00b8*/ 	.word	0x00002b00


	//   ....[9]....
        /*00bc*/ 	.word	0x00002d10


	//   ....[10]....
        /*00c0*/ 	.word	0x00002d40


	//   ....[11]....
        /*00c4*/ 	.word	0x00003620


	//   ....[12]....
        /*00c8*/ 	.word	0x00003850


	//----- nvinfo : EIATTR_VRC_CTA_INIT_COUNT
	.align		4
.L_43:
        /*00cc*/ 	.byte	0x02, 0x4a
        /*00ce*/ 	.byte	0x80
	.zero		1


	//----- nvinfo : EIATTR_SYSCALL_OFFSETS
	.align		4
        /*00d0*/ 	.byte	0x04, 0x46
        /*00d2*/ 	.short	(.L_45 - .L_44)


	//   ....[0]....
.L_44:
        /*00d4*/ 	.word	0x00004cc0


	//   ....[1]....
        /*00d8*/ 	.word	0x00004e00


	//   ....[2]....
        /*00dc*/ 	.word	0x000055a0


	//----- nvinfo : EIATTR_MBARRIER_INSTR_OFFSETS
	.align		4
.L_45:
        /*00e0*/ 	.byte	0x04, 0x39
        /*00e2*/ 	.short	(.L_47 - .L_46)


	//   ....[0]....
.L_46:
        /*00e4*/ 	.word	0x000005b0
        /*00e8*/ 	.word	0x000000ff
        /*00ec*/ 	.word	0x00000000
        /*00f0*/ 	.short	0x0100
        /*00f2*/ 	.byte	0x05
	.zero		1


	//   ....[1]....
        /*00f4*/ 	.word	0x000005c0
        /*00f8*/ 	.word	0x000000ff
        /*00fc*/ 	.word	0x00000028
        /*0100*/ 	.short	0x0100
        /*0102*/ 	.byte	0x05
	.zero		1


	//   ....[2]....
        /*0104*/ 	.word	0x000005d0
        /*0108*/ 	.word	0x000000ff
        /*010c*/ 	.word	0x00000008
        /*0110*/ 	.short	0x0100
        /*0112*/ 	.byte	0x05
	.zero		1


	//   ....[3]....
        /*0114*/ 	.word	0x000005e0
        /*0118*/ 	.word	0x000000ff
        /*011c*/ 	.word	0x00000030
        /*0120*/ 	.short	0x0100
        /*0122*/ 	.byte	0x05
	.zero		1


	//   ....[4]....
        /*0124*/ 	.word	0x000005f0
        /*0128*/ 	.word	0x000000ff
        /*012c*/ 	.word	0x00000010
        /*0130*/ 	.short	0x0100
        /*0132*/ 	.byte	0x05
	.zero		1


	//   ....[5]....
        /*0134*/ 	.word	0x00000600
        /*0138*/ 	.word	0x000000ff
        /*013c*/ 	.word	0x00000038
        /*0140*/ 	.short	0x0100
        /*0142*/ 	.byte	0x05
	.zero		1


	//   ....[6]....
        /*0144*/ 	.word	0x00000610
        /*0148*/ 	.word	0x000000ff
        /*014c*/ 	.word	0x00000018
        /*0150*/ 	.short	0x0100
        /*0152*/ 	.byte	0x05
	.zero		1


	//   ....[7]....
        /*0154*/ 	.word	0x00000620
        /*0158*/ 	.word	0x000000ff
        /*015c*/ 	.word	0x00000040
        /*0160*/ 	.short	0x0100
        /*0162*/ 	.byte	0x05
	.zero		1


	//   ....[8]....
        /*0164*/ 	.word	0x00000630
        /*0168*/ 	.word	0x000000ff
        /*016c*/ 	.word	0x00000020
        /*0170*/ 	.short	0x0100
        /*0172*/ 	.byte	0x05
	.zero		1


	//   ....[9]....
        /*0174*/ 	.word	0x00000640
        /*0178*/ 	.word	0x000000ff
        /*017c*/ 	.word	0x00000048
        /*0180*/ 	.short	0x0100
        /*0182*/ 	.byte	0x05
	.zero		1


	//   ....[10]....
        /*0184*/ 	.word	0x00000770
        /*0188*/ 	.word	0x000000ff
        /*018c*/ 	.word	0x00000050
        /*0190*/ 	.short	0x0100
        /*0192*/ 	.byte	0x06
	.zero		1


	//   ....[11]....
        /*0194*/ 	.word	0x00000780
        /*0198*/ 	.word	0x000000ff
        /*019c*/ 	.word	0x00000058
        /*01a0*/ 	.short	0x0100
        /*01a2*/ 	.byte	0x06
	.zero		1


	//   ....[12]....
        /*01a4*/ 	.word	0x00000870
        /*01a8*/ 	.word	0x000000ff
        /*01ac*/ 	.word	0x00000060
        /*01b0*/ 	.short	0x0100
        /*01b2*/ 	.byte	0x05
	.zero		1


	//   ....[13]....
        /*01b4*/ 	.word	0x00000880
        /*01b8*/ 	.word	0x000000ff
        /*01bc*/ 	.word	0x00000068
        /*01c0*/ 	.short	0x0100
        /*01c2*/ 	.byte	0x05
	.zero		1


	//   ....[14]....
        /*01c4*/ 	.word	0x000009c0
        /*01c8*/ 	.word	0x000000ff
        /*01cc*/ 	.word	0x00000070
        /*01d0*/ 	.short	0x0100
        /*01d2*/ 	.byte	0x05
	.zero		1


	//   ....[15]....
        /*01d4*/ 	.word	0x000009d0
        /*01d8*/ 	.word	0x000000ff
        /*01dc*/ 	.word	0x00000080
        /*01e0*/ 	.short	0x0100
        /*01e2*/ 	.byte	0x05
	.zero		1


	//   ....[16]....
        /*01e4*/ 	.word	0x000009e0
        /*01e8*/ 	.word	0x000000ff
        /*01ec*/ 	.word	0x00000078
        /*01f0*/ 	.short	0x0100
        /*01f2*/ 	.byte	0x05
	.zero		1


	//   ....[17]....
        /*01f4*/ 	.word	0x000009f0
        /*01f8*/ 	.word	0x000000ff
        /*01fc*/ 	.word	0x00000088
        /*0200*/ 	.short	0x0100
        /*0202*/ 	.byte	0x05
	.zero		1


	//   ....[18]....
        /*0204*/ 	.word	0x00000b20
        /*0208*/ 	.word	0x000000ff
        /*020c*/ 	.word	0x00000090
        /*0210*/ 	.short	0x0100
        /*0212*/ 	.byte	0x06
	.zero		1


	//   ....[19]....
        /*0214*/ 	.word	0x00000b30
        /*0218*/ 	.word	0x000000ff
        /*021c*/ 	.word	0x000000b0
        /*0220*/ 	.short	0x0100
        /*0222*/ 	.byte	0x06
	.zero		1


	//   ....[20]....
        /*0224*/ 	.word	0x00000b40
        /*0228*/ 	.word	0x000000ff
        /*022c*/ 	.word	0x00000098
        /*0230*/ 	.short	0x0100
        /*0232*/ 	.byte	0x06
	.zero		1


	//   ....[21]....
        /*0234*/ 	.word	0x00000b50
        /*0238*/ 	.word	0x000000ff
        /*023c*/ 	.word	0x000000b8
        /*0240*/ 	.short	0x0100
        /*0242*/ 	.byte	0x06
	.zero		1


	//   ....[22]....
        /*0244*/ 	.word	0x00000b60
        /*0248*/ 	.word	0x000000ff
        /*024c*/ 	.word	0x000000a0
        /*0250*/ 	.short	0x0100
        /*0252*/ 	.byte	0x06
	.zero		1


	//   ....[23]....
        /*0254*/ 	.word	0x00000b70
        /*0258*/ 	.word	0x000000ff
        /*025c*/ 	.word	0x000000c0
        /*0260*/ 	.short	0x0100
        /*0262*/ 	.byte	0x06
	.zero		1


	//   ....[24]....
        /*0264*/ 	.word	0x00000b80
        /*0268*/ 	.word	0x000000ff
        /*026c*/ 	.word	0x000000a8
        /*0270*/ 	.short	0x0100
        /*0272*/ 	.byte	0x06
	.zero		1


	//   ....[25]....
        /*0274*/ 	.word	0x00000b90
        /*0278*/ 	.word	0x000000ff
        /*027c*/ 	.word	0x000000c8
        /*0280*/ 	.short	0x0100
        /*0282*/ 	.byte	0x06
	.zero		1


	//   ....[26]....
        /*0284*/ 	.word	0x00000c80
        /*0288*/ 	.word	0x000000ff
        /*028c*/ 	.word	0x000000d0
        /*0290*/ 	.short	0x0100
        /*0292*/ 	.byte	0x05
	.zero		1


	//   ....[27]....
        /*0294*/ 	.word	0x00000c90
        /*0298*/ 	.word	0x000000ff
        /*029c*/ 	.word	0x000000e0
        /*02a0*/ 	.short	0x0100
        /*02a2*/ 	.byte	0x05
	.zero		1


	//   ....[28]....
        /*02a4*/ 	.word	0x00000ca0
        /*02a8*/ 	.word	0x000000ff
        /*02ac*/ 	.word	0x000000d8
        /*02b0*/ 	.short	0x0100
        /*02b2*/ 	.byte	0x05
	.zero		1


	//   ....[29]....
        /*02b4*/ 	.word	0x00000cb0
        /*02b8*/ 	.word	0x000000ff
        /*02bc*/ 	.word	0x000000e8
        /*02c0*/ 	.short	0x0100
        /*02c2*/ 	.byte	0x05
	.zero		1


	//   ....[30]....
        /*02c4*/ 	.word	0x00001590
        /*02c8*/ 	.word	0x00000003
        /*02cc*/ 	.word	0x000000e0
        /*02d0*/ 	.short	0x010a
        /*02d2*/ 	.byte	0xff
	.zero		1


	//   ....[31]....
        /*02d4*/ 	.word	0x000015c0
        /*02d8*/ 	.word	0x00000003
        /*02dc*/ 	.word	0x000000d0
        /*02e0*/ 	.short	0x0101
        /*02e2*/ 	.byte	0xff
	.zero		1


	//   ....[32]....
        /*02e4*/ 	.word	0x00001690
        /*02e8*/ 	.word	0x000000ff
        /*02ec*/ 	.word	0x00000028
        /*02f0*/ 	.short	0x010a
        /*02f2*/ 	.byte	0x08
	.zero		1


	//   ....[33]....
        /*02f4*/ 	.word	0x00001730
        /*02f8*/ 	.word	0x000000ff
        /*02fc*/ 	.word	0x00000028
        /*0300*/ 	.short	0x010a
        /*0302*/ 	.byte	0x21
	.zero		1


	//   ....[34]....
        /*0304*/ 	.word	0x00001880
        /*0308*/ 	.word	0x000000ff
        /*030c*/ 	.word	0x00000028
        /*0310*/ 	.short	0x010a
        /*0312*/ 	.byte	0x08
	.zero		1


	//   ....[35]....
        /*0314*/ 	.word	0x00001990
        /*0318*/ 	.word	0x000000ff
        /*031c*/ 	.word	0x00000068
        /*0320*/ 	.short	0x0101
        /*0322*/ 	.byte	0x04
	.zero		1


	//   ....[36]....
        /*0324*/ 	.word	0x000019b0
        /*0328*/ 	.word	0x000000ff
        /*032c*/ 	.word	0x00000028
        /*0330*/ 	.short	0x010a
        /*0332*/ 	.byte	0x08
	.zero		1


	//   ....[37]....
        /*0334*/ 	.word	0x00001a30
        /*0338*/ 	.word	0x000000ff
        /*033c*/ 	.word	0x00000028
        /*0340*/ 	.short	0x010a
        /*0342*/ 	.byte	0x11
	.zero		1


	//   ....[38]....
        /*0344*/ 	.word	0x00001b80
        /*0348*/ 	.word	0x000000ff
        /*034c*/ 	.word	0x00000028
        /*0350*/ 	.short	0x010a
        /*0352*/ 	.byte	0x08
	.zero		1


	//   ....[39]....
        /*0354*/ 	.word	0x00001cc0
        /*0358*/ 	.word	0x00000002
        /*035c*/ 	.word	0x00000070
        /*0360*/ 	.short	0x010a
        /*0362*/ 	.byte	0xff
	.zero		1


	//   ....[40]....
        /*0364*/ 	.word	0x00001d80
        /*0368*/ 	.word	0x00000002
        /*036c*/ 	.word	0x00000000
        /*0370*/ 	.short	0x0101
        /*0372*/ 	.byte	0xff
	.zero		1


	//   ....[41]....
        /*0374*/ 	.word	0x000022e0
        /*0378*/ 	.word	0x000000ff
        /*037c*/ 	.word	0x00000000
        /*0380*/ 	.short	0x010a
        /*0382*/ 	.byte	0x05
	.zero		1


	//   ....[42]....
        /*0384*/ 	.word	0x00002370
        /*0388*/ 	.word	0x000000ff
        /*038c*/ 	.word	0x00000000
        /*0390*/ 	.short	0x010a
        /*0392*/ 	.byte	0x05
	.zero		1


	//   ....[43]....
        /*0394*/ 	.word	0x00002400
        /*0398*/ 	.word	0x000000ff
        /*039c*/ 	.word	0x00000000
        /*03a0*/ 	.short	0x010a
        /*03a2*/ 	.byte	0x05
	.zero		1


	//   ....[44]....
        /*03a4*/ 	.word	0x00002490
        /*03a8*/ 	.word	0x000000ff
        /*03ac*/ 	.word	0x00000000
        /*03b0*/ 	.short	0x010a
        /*03b2*/ 	.byte	0x05
	.zero		1


	//   ....[45]....
        /*03b4*/ 	.word	0x00002530
        /*03b8*/ 	.word	0x00000000
        /*03bc*/ 	.word	0x00000000
        /*03c0*/ 	.short	0x010a
        /*03c2*/ 	.byte	0xff
	.zero		1


	//   ....[46]....
        /*03c4*/ 	.word	0x00002650
        /*03c8*/ 	.word	0x00000000
        /*03cc*/ 	.word	0x000000d0
        /*03d0*/ 	.short	0x010a
        /*03d2*/ 	.byte	0xff
	.zero		1


	//   ....[47]....
        /*03d4*/ 	.word	0x000026b0
        /*03d8*/ 	.word	0x00000004
        /*03dc*/ 	.word	0x00000000
        /*03e0*/ 	.short	0x0101
        /*03e2*/ 	.byte	0xff
	.zero		1


	//   ....[48]....
        /*03e4*/ 	.word	0x000026d0
        /*03e8*/ 	.word	0x000000ff
        /*03ec*/ 	.word	0x00000080
        /*03f0*/ 	.short	0x010a
        /*03f2*/ 	.byte	0x05
	.zero		1


	//   ....[49]....
        /*03f4*/ 	.word	0x000027f0
        /*03f8*/ 	.word	0x00000000
        /*03fc*/ 	.word	0x00000070
        /*0400*/ 	.short	0x010a
        /*0402*/ 	.byte	0xff
	.zero		1


	//   ....[50]....
        /*0404*/ 	.word	0x00002900
        /*0408*/ 	.word	0x00000000
        /*040c*/ 	.word	0x00000000
        /*0410*/ 	.short	0x0101
        /*0412*/ 	.byte	0xff
	.zero		1


	//   ....[51]....
        /*0414*/ 	.word	0x00002990
        /*0418*/ 	.word	0x000000ff
        /*041c*/ 	.word	0x00000080
        /*0420*/ 	.short	0x0106
        /*0422*/ 	.byte	0x05
	.zero		1


	//   ....[52]....
        /*0424*/ 	.word	0x000029b0
        /*0428*/ 	.word	0x000000ff
        /*042c*/ 	.word	0x00000080
        /*0430*/ 	.short	0x010a
        /*0432*/ 	.byte	0x05
	.zero		1


	//   ....[53]....
        /*0434*/ 	.word	0x00002a40
        /*0438*/ 	.word	0x000000ff
        /*043c*/ 	.word	0x00000080
        /*0440*/ 	.short	0x0106
        /*0442*/ 	.byte	0x04
	.zero		1


	//   ....[54]....
        /*0444*/ 	.word	0x00002a80
        /*0448*/ 	.word	0x00000000
        /*044c*/ 	.word	0x00000080
        /*0450*/ 	.short	0x010a
        /*0452*/ 	.byte	0xff
	.zero		1


	//   ....[55]....
        /*0454*/ 	.word	0x00002f60
        /*0458*/ 	.word	0x00000000
        /*045c*/ 	.word	0x00000070
        /*0460*/ 	.short	0x010a
        /*0462*/ 	.byte	0xff
	.zero		1


	//   ....[56]....
        /*0464*/ 	.word	0x00003060
        /*0468*/ 	.word	0x00000003
        /*046c*/ 	.word	0x00000000
        /*0470*/ 	.short	0x0101
        /*0472*/ 	.byte	0xff
	.zero		1


	//   ....[57]....
        /*0474*/ 	.word	0x00003070
        /*0478*/ 	.word	0x000000ff
        /*047c*/ 	.word	0x00000000
        /*0480*/ 	.short	0x010a
        /*0482*/ 	.byte	0x04
	.zero		1


	//   ....[58]....
        /*0484*/ 	.word	0x00003090
        /*0488*/ 	.word	0x000000ff
        /*048c*/ 	.word	0x000000b0
        /*0490*/ 	.short	0x010a
        /*0492*/ 	.byte	0x09
	.zero		1


	//   ....[59]....
        /*0494*/ 	.word	0x00003170
        /*0498*/ 	.word	0x000000ff
        /*049c*/ 	.word	0x00000000
        /*04a0*/ 	.short	0x010a
        /*04a2*/ 	.byte	0x07
	.zero		1


	//   ....[60]....
        /*04a4*/ 	.word	0x000032a0
        /*04a8*/ 	.word	0x000000ff
        /*04ac*/ 	.word	0x00000000
        /*04b0*/ 	.short	0x010a
        /*04b2*/ 	.byte	0x04
	.zero		1


	//   ....[61]....
        /*04b4*/ 	.word	0x00003450
        /*04b8*/ 	.word	0x000000ff
        /*04bc*/ 	.word	0x00000000
        /*04c0*/ 	.short	0x010a
        /*04c2*/ 	.byte	0x05
	.zero		1


	//   ....[62]....
        /*04c4*/ 	.word	0x000034e0
        /*04c8*/ 	.word	0x000000ff
        /*04cc*/ 	.word	0x00000000
        /*04d0*/ 	.short	0x010a
        /*04d2*/ 	.byte	0x05
	.zero		1


	//   ....[63]....
        /*04d4*/ 	.word	0x00003570
        /*04d8*/ 	.word	0x000000ff
        /*04dc*/ 	.word	0x00000000
        /*04e0*/ 	.short	0x010a
        /*04e2*/ 	.byte	0x05
	.zero		1


	//   ....[64]....
        /*04e4*/ 	.word	0x00003600
        /*04e8*/ 	.word	0x000000ff
        /*04ec*/ 	.word	0x00000000
        /*04f0*/ 	.short	0x010a
        /*04f2*/ 	.byte	0x07
	.zero		1


	//   ....[65]....
        /*04f4*/ 	.word	0x00003a40
        /*04f8*/ 	.word	0x00000000
        /*04fc*/ 	.word	0x00000070
        /*0500*/ 	.short	0x010a
        /*0502*/ 	.byte	0xff
	.zero		1


	//   ....[66]....
        /*0504*/ 	.word	0x00003b30
        /*0508*/ 	.word	0x00000000
        /*050c*/ 	.word	0x00000000
        /*0510*/ 	.short	0x0101
        /*0512*/ 	.byte	0xff
	.zero		1


	//   ....[67]....
        /*0514*/ 	.word	0x00003e50
        /*0518*/ 	.word	0x000000ff
        /*051c*/ 	.word	0x00000068
        /*0520*/ 	.short	0x010a
        /*0522*/ 	.byte	0x06
	.zero		1


	//   ....[68]....
        /*0524*/ 	.word	0x00003fd0
        /*0528*/ 	.word	0x000000ff
        /*052c*/ 	.word	0x00000058
        /*0530*/ 	.short	0x010a
        /*0532*/ 	.byte	0x06
	.zero		1


	//   ....[69]....
        /*0534*/ 	.word	0x00004300
        /*0538*/ 	.word	0x000000ff
        /*053c*/ 	.word	0x00000050
        /*0540*/ 	.short	0x010b
        /*0542*/ 	.byte	0x06
	.zero		1


	//   ....[70]....
        /*0544*/ 	.word	0x00004320
        /*0548*/ 	.word	0x000000ff
        /*054c*/ 	.word	0x00000000
        /*0550*/ 	.short	0x0101
        /*0552*/ 	.byte	0x25
	.zero		1


	//   ....[71]....
        /*0554*/ 	.word	0x00004360
        /*0558*/ 	.word	0x00000000
        /*055c*/ 	.word	0x00000058
        /*0560*/ 	.short	0x010a
        /*0562*/ 	.byte	0xff
	.zero		1


	//   ....[72]....
        /*0564*/ 	.word	0x000046d0
        /*0568*/ 	.word	0x00000000
        /*056c*/ 	.word	0x00000070
        /*0570*/ 	.short	0x010a
        /*0572*/ 	.byte	0xff
	.zero		1


	//   ....[73]....
        /*0574*/ 	.word	0x000047e0
        /*0578*/ 	.word	0x00000000
        /*057c*/ 	.word	0x00000000
        /*0580*/ 	.short	0x0101
        /*0582*/ 	.byte	0xff
	.zero		1


	//   ....[74]....
        /*0584*/ 	.word	0x00005180
        /*0588*/ 	.word	0x000000ff
        /*058c*/ 	.word	0x00000050
        /*0590*/ 	.short	0x010a
        /*0592*/ 	.byte	0x2b
	.zero		1


	//   ....[75]....
        /*0594*/ 	.word	0x00005190
        /*0598*/ 	.word	0x00000094
        /*059c*/ 	.word	0x00000090
        /*05a0*/ 	.short	0x010a
        /*05a2*/ 	.byte	0xff
	.zero		1


	//   ....[76]....
        /*05a4*/ 	.word	0x00005320
        /*05a8*/ 	.word	0x000000ff
        /*05ac*/ 	.word	0x00000050
        /*05b0*/ 	.short	0x010a
        /*05b2*/ 	.byte	0x2b
	.zero		1


	//   ....[77]....
        /*05b4*/ 	.word	0x00005420
        /*05b8*/ 	.word	0x000000ff
        /*05bc*/ 	.word	0x00000000
        /*05c0*/ 	.short	0x0101
        /*05c2*/ 	.byte	0x04
	.zero		1


	//   ....[78]....
        /*05c4*/ 	.word	0x00005480
        /*05c8*/ 	.word	0x00000094
        /*05cc*/ 	.word	0x00000090
        /*05d0*/ 	.short	0x010a
        /*05d2*/ 	.byte	0xff
	.zero		1


	//   ....[79]....
        /*05d4*/ 	.word	0x000057f0
        /*05d8*/ 	.word	0x000000ff
        /*05dc*/ 	.word	0x00000000
        /*05e0*/ 	.short	0x0101
        /*05e2*/ 	.byte	0x05
	.zero		1


	//   ....[80]....
        /*05e4*/ 	.word	0x000069e0
        /*05e8*/ 	.word	0x00000003
        /*05ec*/ 	.word	0x000000e0
        /*05f0*/ 	.short	0x010a
        /*05f2*/ 	.byte	0xff
	.zero		1


	//   ....[81]....
        /*05f4*/ 	.word	0x00006a40
        /*05f8*/ 	.word	0x00000002
        /*05fc*/ 	.word	0x00000028
        /*0600*/ 	.short	0x010a
        /*0602*/ 	.byte	0xff
	.zero		1


	//   ....[82]....
        /*0604*/ 	.word	0x00006aa0
        /*0608*/ 	.word	0x00000002
        /*060c*/ 	.word	0x00000028
        /*0610*/ 	.short	0x010a
        /*0612*/ 	.byte	0xff
	.zero		1


	//   ....[83]....
        /*0614*/ 	.word	0x00006af0
        /*0618*/ 	.word	0x00000002
        /*061c*/ 	.word	0x00000070
        /*0620*/ 	.short	0x010a
        /*0622*/ 	.byte	0xff
	.zero		1


	//   ....[84]....
        /*0624*/ 	.word	0x00006b50
        /*0628*/ 	.word	0x00000000
        /*062c*/ 	.word	0x00000000
        /*0630*/ 	.short	0x010a
        /*0632*/ 	.byte	0xff
	.zero		1


	//   ....[85]....
        /*0634*/ 	.word	0x00006bb0
        /*0638*/ 	.word	0x00000000
        /*063c*/ 	.word	0x00000000
        /*0640*/ 	.short	0x010a
        /*0642*/ 	.byte	0xff
	.zero		1


	//   ....[86]....
        /*0644*/ 	.word	0x00006c10
        /*0648*/ 	.word	0x00000000
        /*064c*/ 	.word	0x00000000
        /*0650*/ 	.short	0x010a
        /*0652*/ 	.byte	0xff
	.zero		1


	//   ....[87]....
        /*0654*/ 	.word	0x00006c70
        /*0658*/ 	.word	0x00000000
        /*065c*/ 	.word	0x00000000
        /*0660*/ 	.short	0x010a
        /*0662*/ 	.byte	0xff
	.zero		1


	//   ....[88]....
        /*0664*/ 	.word	0x00006cc0
        /*0668*/ 	.word	0x00000000
        /*066c*/ 	.word	0x000000d0
        /*0670*/ 	.short	0x010a
        /*0672*/ 	.byte	0xff
	.zero		1


	//   ....[89]....
        /*0674*/ 	.word	0x00006d20
        /*0678*/ 	.word	0x00000000
        /*067c*/ 	.word	0x00000080
        /*0680*/ 	.short	0x010a
        /*0682*/ 	.byte	0xff
	.zero		1


	//   ....[90]....
        /*0684*/ 	.word	0x00006d70
        /*0688*/ 	.word	0x00000000
        /*068c*/ 	.word	0x00000070
        /*0690*/ 	.short	0x010a
        /*0692*/ 	.byte	0xff
	.zero		1


	//   ....[91]....
        /*0694*/ 	.word	0x00006dd0
        /*0698*/ 	.word	0x00000000
        /*069c*/ 	.word	0x00000080
        /*06a0*/ 	.short	0x010a
        /*06a2*/ 	.byte	0xff
	.zero		1


	//   ....[92]....
        /*06a4*/ 	.word	0x00006e20
        /*06a8*/ 	.word	0x00000000
        /*06ac*/ 	.word	0x00000070
        /*06b0*/ 	.short	0x010a
        /*06b2*/ 	.byte	0xff
	.zero		1


	//   ....[93]....
        /*06b4*/ 	.word	0x00006e80
        /*06b8*/ 	.word	0x00000003
        /*06bc*/ 	.word	0x000000b0
        /*06c0*/ 	.short	0x010a
        /*06c2*/ 	.byte	0xff
	.zero		1


	//   ....[94]....
        /*06c4*/ 	.word	0x00006ee0
        /*06c8*/ 	.word	0x00000000
        /*06cc*/ 	.word	0x00000000
        /*06d0*/ 	.short	0x010a
        /*06d2*/ 	.byte	0xff
	.zero		1


	//   ....[95]....
        /*06d4*/ 	.word	0x00006f40
        /*06d8*/ 	.word	0x00000000
        /*06dc*/ 	.word	0x00000000
        /*06e0*/ 	.short	0x010a
        /*06e2*/ 	.byte	0xff
	.zero		1


	//   ....[96]....
        /*06e4*/ 	.word	0x00006fa0
        /*06e8*/ 	.word	0x00000000
        /*06ec*/ 	.word	0x00000000
        /*06f0*/ 	.short	0x010a
        /*06f2*/ 	.byte	0xff
	.zero		1


	//   ....[97]....
        /*06f4*/ 	.word	0x00007000
        /*06f8*/ 	.word	0x00000000
        /*06fc*/ 	.word	0x00000000
        /*0700*/ 	.short	0x010a
        /*0702*/ 	.byte	0xff
	.zero		1


	//   ....[98]....
        /*0704*/ 	.word	0x00007060
        /*0708*/ 	.word	0x00000000
        /*070c*/ 	.word	0x00000000
        /*0710*/ 	.short	0x010a
        /*0712*/ 	.byte	0xff
	.zero		1


	//   ....[99]....
        /*0714*/ 	.word	0x000070b0
        /*0718*/ 	.word	0x00000000
        /*071c*/ 	.word	0x00000070
        /*0720*/ 	.short	0x010a
        /*0722*/ 	.byte	0xff
	.zero		1


	//   ....[100]....
        /*0724*/ 	.word	0x00007110
        /*0728*/ 	.word	0x00000000
        /*072c*/ 	.word	0x00000068
        /*0730*/ 	.short	0x010a
        /*0732*/ 	.byte	0xff
	.zero		1


	//   ....[101]....
        /*0734*/ 	.word	0x00007170
        /*0738*/ 	.word	0x00000003
        /*073c*/ 	.word	0x00000058
        /*0740*/ 	.short	0x010a
        /*0742*/ 	.byte	0xff
	.zero		1


	//   ....[102]....
        /*0744*/ 	.word	0x000071c0
        /*0748*/ 	.word	0x00000000
        /*074c*/ 	.word	0x00000070
        /*0750*/ 	.short	0x010a
        /*0752*/ 	.byte	0xff
	.zero		1


	//   ....[103]....
        /*0754*/ 	.word	0x00007220
        /*0758*/ 	.word	0x00000000
        /*075c*/ 	.word	0x00000050
        /*0760*/ 	.short	0x010a
        /*0762*/ 	.byte	0xff
	.zero		1


	//   ....[104]....
        /*0764*/ 	.word	0x00007270
        /*0768*/ 	.word	0x00000094
        /*076c*/ 	.word	0x00000090
        /*0770*/ 	.short	0x010a
        /*0772*/ 	.byte	0xff
	.zero		1


	//----- nvinfo : EIATTR_NUM_MBARRIERS
	.align		4
.L_47:
        /*0774*/ 	.byte	0x03, 0x38
        /*0776*/ 	.short	0x001e


	//----- nvinfo : EIATTR_EXIT_INSTR_OFFSETS
	.align		4
        /*0778*/ 	.byte	0x04, 0x1c
        /*077a*/ 	.short	(.L_49 - .L_48)


	//   ....[0]....
.L_48:
        /*077c*/ 	.word	0x00002560


	//   ....[1]....
        /*0780*/ 	.word	0x00002a50


	//   ....[2]....
        /*0784*/ 	.word	0x00002ab0


	//   ....[3]....
        /*0788*/ 	.word	0x00003860


	//   ....[4]....
        /*078c*/ 	.word	0x00004390


	//   ....[5]....
        /*0790*/ 	.word	0x000043d0


	//   ....[6]....
        /*0794*/ 	.word	0x000069d0


	//----- nvinfo : EIATTR_MAX_THREADS
	.align		4
.L_49:
        /*0798*/ 	.byte	0x04, 0x05
        /*079a*/ 	.short	(.L_51 - .L_50)
.L_50:
        /*079c*/ 	.word	0x00000100
        /*07a0*/ 	.word	0x00000001
        /*07a4*/ 	.word	0x00000001


	//----- nvinfo : EIATTR_CRS_STACK_SIZE
	.align		4
.L_51:
        /*07a8*/ 	.byte	0x04, 0x1e
        /*07aa*/ 	.short	(.L_53 - .L_52)
.L_52:
        /*07ac*/ 	.word	0x00000000


	//----- nvinfo : EIATTR_CBANK_PARAM_SIZE
	.align		4
.L_53:
        /*07b0*/ 	.byte	0x03, 0x19
        /*07b2*/ 	.short	0x0800


	//----- nvinfo : EIATTR_PARAM_CBANK
	.align		4
        /*07b4*/ 	.byte	0x04, 0x0a
        /*07b6*/ 	.short	(.L_55 - .L_54)
	.align		4
.L_54:
        /*07b8*/ 	.word	index@(.nv.constant0._ZN7cutlass13device_kernelINS_4gemm6kernel13GemmUniversalIN4cute5tupleIJiiiiEEENS1_10collective13CollectiveMmaINS1_35MainloopSm100TmaUmmaWarpSpecializedILi5ELi2ELi4ENS5_IJNS4_1CILi1EEESB_SB_EEEEENS5_IJNSA_ILi128EEENSA_ILi64EEENSA_ILi32EEEEEEaNS5_IJlSB_lEEEaSI_NS4_8TiledMMAINS4_8MMA_AtomIJNS4_15SM100_MMA_S8_SSIaaiLi128ELi64ELNS4_4UMMA5MajorE0ELSN_0ELNSM_8SaturateE0EEEEEENS4_6LayoutISC_NS5_IJNSA_ILi0EEESS_SS_EEEEENS5_IJNS4_10UnderscoreESV_SV_EEEEENS4_13SM90_TMA_LOADENS4_14ComposedLayoutINS4_7SwizzleILi1ELi4ELi3EEENS4_18smem_ptr_flag_bitsILi8EEENSR_INS5_IJNSA_ILi8EEESG_EEENS5_IJSG_SB_EEEEEEEvNS4_8identityESY_S18_vS19_EENS_8epilogue10collective18CollectiveEpilogueINS1B_23Sm100TmaWarpSpecializedILi1ELi1ELi64ELb0ELb0EEEJSH_NS5_IJNSR_ISE_SB_EENSR_ISF_SB_EEEEEaSI_aSI_NS1B_6fusion15FusionCallbacksIS1F_NS1J_17LinearCombinationIaiaiLNS_15FloatRoundStyleE2EEESH_S1I_JEEENS4_5SM1004TMEM4LOAD26SM100_TMEM_LOAD_32dp32b64xESY_NSZ_INS10_ILi2ELi4ELi3EEES13_NSR_INS5_IJS14_SF_EEENS5_IJSF_SB_EEEEEEENS4_39AutoVectorizingCopyWithAssumedAlignmentILi128EEENS4_14SM90_TMA_STOREES1X_S1Z_S1Z_EEEvvEEEEvNT_6ParamsE)
        /*07bc*/ 	.short	0x0380
        /*07be*/ 	.short	0x0800


	//----- nvinfo : EIATTR_SW_WAR
	.align		4
.L_55:
        /*07c0*/ 	.byte	0x04, 0x36
        /*07c2*/ 	.short	(.L_57 - .L_56)
.L_56:
        /*07c4*/ 	.word	0x00000008
.L_57:


//--------------------- .nv.callgraph             --------------------------
	.section	.nv.callgraph,"",@"SHT_CUDA_CALLGRAPH"
	.align	4
	.sectionentsize	8
	.align		4
        /*0000*/ 	.word	0x00000000
	.align		4
        /*0004*/ 	.word	0xffffffff
	.align		4
        /*0008*/ 	.word	index@(_ZN7cutlass13device_kernelINS_4gemm6kernel13GemmUniversalIN4cute5tupleIJiiiiEEENS1_10collective13CollectiveMmaINS1_35MainloopSm100TmaUmmaWarpSpecializedILi5ELi2ELi4ENS5_IJNS4_1CILi1EEESB_SB_EEEEENS5_IJNSA_ILi128EEENSA_ILi64EEENSA_ILi32EEEEEEaNS5_IJlSB_lEEEaSI_NS4_8TiledMMAINS4_8MMA_AtomIJNS4_15SM100_MMA_S8_SSIaaiLi128ELi64ELNS4_4UMMA5MajorE0ELSN_0ELNSM_8SaturateE0EEEEEENS4_6LayoutISC_NS5_IJNSA_ILi0EEESS_SS_EEEEENS5_IJNS4_10UnderscoreESV_SV_EEEEENS4_13SM90_TMA_LOADENS4_14ComposedLayoutINS4_7SwizzleILi1ELi4ELi3EEENS4_18smem_ptr_flag_bitsILi8EEENSR_INS5_IJNSA_ILi8EEESG_EEENS5_IJSG_SB_EEEEEEEvNS4_8identityESY_S18_vS19_EENS_8epilogue10collective18CollectiveEpilogueINS1B_23Sm100TmaWarpSpecializedILi1ELi1ELi64ELb0ELb0EEEJSH_NS5_IJNSR_ISE_SB_EENSR_ISF_SB_EEEEEaSI_aSI_NS1B_6fusion15FusionCallbacksIS1F_NS1J_17LinearCombinationIaiaiLNS_15FloatRoundStyleE2EEESH_S1I_JEEENS4_5SM1004TMEM4LOAD26SM100_TMEM_LOAD_32dp32b64xESY_NSZ_INS10_ILi2ELi4ELi3EEES13_NSR_INS5_IJS14_SF_EEENS5_IJSF_SB_EEEEEEENS4_39AutoVectorizingCopyWithAssumedAlignmentILi128EEENS4_14SM90_TMA_STOREES1X_S1Z_S1Z_EEEvvEEEEvNT_6ParamsE)
	.align		4
        /*000c*/ 	.word	index@(__assertfail)
	.align		4
        /*0010*/ 	.word	0x00000000
	.align		4
        /*0014*/ 	.word	0xfffffffe
	.align		4
        /*0018*/ 	.word	0x00000000
	.align		4
        /*001c*/ 	.word	0xfffffffd
	.align		4
        /*0020*/ 	.word	0x00000000
	.align		4
        /*0024*/ 	.word	0xfffffffc


//--------------------- .nv.constant4             --------------------------
	.section	.nv.constant4,"a",@progbits
	.align	8
	.align		8
.nv.constant4:
        /*0000*/ 	.dword	__assertfail
	.align		8
        /*0008*/ 	.dword	__unnamed_1
	.align		8
        /*0010*/ 	.dword	__unnamed_2
	.align		8
        /*0018*/ 	.dword	_ZN40_INTERNAL_dc49fb9a_4_k_cu_1866e107_332114cuda3std3__45__cpo5beginE
	.align		8
        /*0020*/ 	.dword	_ZN40_INTERNAL_dc49fb9a_4_k_cu_1866e107_332114cuda3std3__45__cpo3endE
	.align		8
        /*0028*/ 	.dword	_ZN40_INTERNAL_dc49fb9a_4_k_cu_1866e107_332114cuda3std3__45__cpo6cbeginE
	.align		8
        /*0030*/ 	.dword	_ZN40_INTERNAL_dc49fb9a_4_k_cu_1866e107_332114cuda3std3__45__cpo4cendE
	.align		8
        /*0038*/ 	.dword	_ZN40_INTERNAL_dc49fb9a_4_k_cu_1866e107_332114cuda3std3__442_GLOBAL__N__dc49fb9a_4_k_cu_1866e107_332116ignoreE
	.align		8
        /*0040*/ 	.dword	_ZN40_INTERNAL_dc49fb9a_4_k_cu_1866e107_332114cuda3std3__419piecewise_constructE
	.align		8
        /*0048*/ 	.dword	_ZN40_INTERNAL_dc49fb9a_4_k_cu_1866e107_332114cuda3std3__48in_placeE
	.align		8
        /*0050*/ 	.dword	_ZN40_INTERNAL_dc49fb9a_4_k_cu_1866e107_332114cuda3std6ranges3__45__cpo4swapE
	.align		8
        /*0058*/ 	.dword	_ZN40_INTERNAL_dc49fb9a_4_k_cu_1866e107_332114cuda3std6ranges3__45__cpo9iter_moveE
	.align		8
        /*0060*/ 	.dword	_ZN40_INTERNAL_dc49fb9a_4_k_cu_1866e107_332114cute7productE
	.align		8
        /*0068*/ 	.dword	_ZN40_INTERNAL_dc49fb9a_4_k_cu_1866e107_332114cute1_E
	.align		8
        /*0070*/ 	.dword	$str$25
	.align		8
        /*0078*/ 	.dword	$str$26
	.align		8
        /*0080*/ 	.dword	$str$27
	.align		8
        /*0088*/ 	.dword	$str$28


//--------------------- .text._ZN7cutlass13device_kernelINS_4gemm6kernel13GemmUniversalIN4cute5tupleIJiiiiEEENS1_10collective13CollectiveMmaINS1_35MainloopSm100TmaUmmaWarpSpecializedILi5ELi2ELi4ENS5_IJNS4_1CILi1EEESB_SB_EEEEENS5_IJNSA_ILi128EEENSA_ILi64EEENSA_ILi32EEEEEEaNS5_IJlSB_lEEEaSI_NS4_8TiledMMAINS4_8MMA_AtomIJNS4_15SM100_MMA_S8_SSIaaiLi128ELi64ELNS4_4UMMA5MajorE0ELSN_0ELNSM_8SaturateE0EEEEEENS4_6LayoutISC_NS5_IJNSA_ILi0EEESS_SS_EEEEENS5_IJNS4_10UnderscoreESV_SV_EEEEENS4_13SM90_TMA_LOADENS4_14ComposedLayoutINS4_7SwizzleILi1ELi4ELi3EEENS4_18smem_ptr_flag_bitsILi8EEENSR_INS5_IJNSA_ILi8EEESG_EEENS5_IJSG_SB_EEEEEEEvNS4_8identityESY_S18_vS19_EENS_8epilogue10collective18CollectiveEpilogueINS1B_23Sm100TmaWarpSpecializedILi1ELi1ELi64ELb0ELb0EEEJSH_NS5_IJNSR_ISE_SB_EENSR_ISF_SB_EEEEEaSI_aSI_NS1B_6fusion15FusionCallbacksIS1F_NS1J_17LinearCombinationIaiaiLNS_15FloatRoundStyleE2EEESH_S1I_JEEENS4_5SM1004TMEM4LOAD26SM100_TMEM_LOAD_32dp32b64xESY_NSZ_INS10_ILi2ELi4ELi3EEES13_NSR_INS5_IJS14_SF_EEENS5_IJSF_SB_EEEEEEENS4_39AutoVectorizingCopyWithAssumedAlignmentILi128EEENS4_14SM90_TMA_STOREES1X_S1Z_S1Z_EEEvvEEEEvNT_6ParamsE --------------------------
	.section	.text._ZN7cutlass13device_kernelINS_4gemm6kernel13GemmUniversalIN4cute5tupleIJiiiiEEENS1_10collective13CollectiveMmaINS1_35MainloopSm100TmaUmmaWarpSpecializedILi5ELi2ELi4ENS5_IJNS4_1CILi1EEESB_SB_EEEEENS5_IJNSA_ILi128EEENSA_ILi64EEENSA_ILi32EEEEEEaNS5_IJlSB_lEEEaSI_NS4_8TiledMMAINS4_8MMA_AtomIJNS4_15SM100_MMA_S8_SSIaaiLi128ELi64ELNS4_4UMMA5MajorE0ELSN_0ELNSM_8SaturateE0EEEEEENS4_6LayoutISC_NS5_IJNSA_ILi0EEESS_SS_EEEEENS5_IJNS4_10UnderscoreESV_SV_EEEEENS4_13SM90_TMA_LOADENS4_14ComposedLayoutINS4_7SwizzleILi1ELi4ELi3EEENS4_18smem_ptr_flag_bitsILi8EEENSR_INS5_IJNSA_ILi8EEESG_EEENS5_IJSG_SB_EEEEEEEvNS4_8identityESY_S18_vS19_EENS_8epilogue10collective18CollectiveEpilogueINS1B_23Sm100TmaWarpSpecializedILi1ELi1ELi64ELb0ELb0EEEJSH_NS5_IJNSR_ISE_SB_EENSR_ISF_SB_EEEEEaSI_aSI_NS1B_6fusion15FusionCallbacksIS1F_NS1J_17LinearCombinationIaiaiLNS_15FloatRoundStyleE2EEESH_S1I_JEEENS4_5SM1004TMEM4LOAD26SM100_TMEM_LOAD_32dp32b64xESY_NSZ_INS10_ILi2ELi4ELi3EEES13_NSR_INS5_IJS14_SF_EEENS5_IJSF_SB_EEEEEEENS4_39AutoVectorizingCopyWithAssumedAlignmentILi128EEENS4_14SM90_TMA_STOREES1X_S1Z_S1Z_EEEvvEEEEvNT_6ParamsE,"ax",@progbits
	.align	128
.text._ZN7cutlass13device_kernelINS_4gemm6kernel13GemmUniversalIN4cute5tupleIJiiiiEEENS1_10collective13CollectiveMmaINS1_35MainloopSm100TmaUmmaWarpSpecializedILi5ELi2ELi4ENS5_IJNS4_1CILi1EEESB_SB_EEEEENS5_IJNSA_ILi128EEENSA_ILi64EEENSA_ILi32EEEEEEaNS5_IJlSB_lEEEaSI_NS4_8TiledMMAINS4_8MMA_AtomIJNS4_15SM100_MMA_S8_SSIaaiLi128ELi64ELNS4_4UMMA5MajorE0ELSN_0ELNSM_8SaturateE0EEEEEENS4_6LayoutISC_NS5_IJNSA_ILi0EEESS_SS_EEEEENS5_IJNS4_10UnderscoreESV_SV_EEEEENS4_13SM90_TMA_LOADENS4_14ComposedLayoutINS4_7SwizzleILi1ELi4ELi3EEENS4_18smem_ptr_flag_bitsILi8EEENSR_INS5_IJNSA_ILi8EEESG_EEENS5_IJSG_SB_EEEEEEEvNS4_8identityESY_S18_vS19_EENS_8epilogue10collective18CollectiveEpilogueINS1B_23Sm100TmaWarpSpecializedILi1ELi1ELi64ELb0ELb0EEEJSH_NS5_IJNSR_ISE_SB_EENSR_ISF_SB_EEEEEaSI_aSI_NS1B_6fusion15FusionCallbacksIS1F_NS1J_17LinearCombinationIaiaiLNS_15FloatRoundStyleE2EEESH_S1I_JEEENS4_5SM1004TMEM4LOAD26SM100_TMEM_LOAD_32dp32b64xESY_NSZ_INS10_ILi2ELi4ELi3EEES13_NSR_INS5_IJS14_SF_EEENS5_IJSF_SB_EEEEEEENS4_39AutoVectorizingCopyWithAssumedAlignmentILi128EEENS4_14SM90_TMA_STOREES1X_S1Z_S1Z_EEEvvEEEEvNT_6ParamsE:
        .type           _ZN7cutlass13device_kernelINS_4gemm6kernel13GemmUniversalIN4cute5tupleIJiiiiEEENS1_10collective13CollectiveMmaINS1_35MainloopSm100TmaUmmaWarpSpecializedILi5ELi2ELi4ENS5_IJNS4_1CILi1EEESB_SB_EEEEENS5_IJNSA_ILi128EEENSA_ILi64EEENSA_ILi32EEEEEEaNS5_IJlSB_lEEEaSI_NS4_8TiledMMAINS4_8MMA_AtomIJNS4_15SM100_MMA_S8_SSIaaiLi128ELi64ELNS4_4UMMA5MajorE0ELSN_0ELNSM_8SaturateE0EEEEEENS4_6LayoutISC_NS5_IJNSA_ILi0EEESS_SS_EEEEENS5_IJNS4_10UnderscoreESV_SV_EEEEENS4_13SM90_TMA_LOADENS4_14ComposedLayoutINS4_7SwizzleILi1ELi4ELi3EEENS4_18smem_ptr_flag_bitsILi8EEENSR_INS5_IJNSA_ILi8EEESG_EEENS5_IJSG_SB_EEEEEEEvNS4_8identityESY_S18_vS19_EENS_8epilogue10collective18CollectiveEpilogueINS1B_23Sm100TmaWarpSpecializedILi1ELi1ELi64ELb0ELb0EEEJSH_NS5_IJNSR_ISE_SB_EENSR_ISF_SB_EEEEEaSI_aSI_NS1B_6fusion15FusionCallbacksIS1F_NS1J_17LinearCombinationIaiaiLNS_15FloatRoundStyleE2EEESH_S1I_JEEENS4_5SM1004TMEM4LOAD26SM100_TMEM_LOAD_32dp32b64xESY_NSZ_INS10_ILi2ELi4ELi3EEES13_NSR_INS5_IJS14_SF_EEENS5_IJSF_SB_EEEEEEENS4_39AutoVectorizingCopyWithAssumedAlignmentILi128EEENS4_14SM90_TMA_STOREES1X_S1Z_S1Z_EEEvvEEEEvNT_6ParamsE,@function
        .size           _ZN7cutlass13device_kernelINS_4gemm6kernel13GemmUniversalIN4cute5tupleIJiiiiEEENS1_10collective13CollectiveMmaINS1_35MainloopSm100TmaUmmaWarpSpecializedILi5ELi2ELi4ENS5_IJNS4_1CILi1EEESB_SB_EEEEENS5_IJNSA_ILi128EEENSA_ILi64EEENSA_ILi32EEEEEEaNS5_IJlSB_lEEEaSI_NS4_8TiledMMAINS4_8MMA_AtomIJNS4_15SM100_MMA_S8_SSIaaiLi128ELi64ELNS4_4UMMA5MajorE0ELSN_0ELNSM_8SaturateE0EEEEEENS4_6LayoutISC_NS5_IJNSA_ILi0EEESS_SS_EEEEENS5_IJNS4_10UnderscoreESV_SV_EEEEENS4_13SM90_TMA_LOADENS4_14ComposedLayoutINS4_7SwizzleILi1ELi4ELi3EEENS4_18smem_ptr_flag_bitsILi8EEENSR_INS5_IJNSA_ILi8EEESG_EEENS5_IJSG_SB_EEEEEEEvNS4_8identityESY_S18_vS19_EENS_8epilogue10collective18CollectiveEpilogueINS1B_23Sm100TmaWarpSpecializedILi1ELi1ELi64ELb0ELb0EEEJSH_NS5_IJNSR_ISE_SB_EENSR_ISF_SB_EEEEEaSI_aSI_NS1B_6fusion15FusionCallbacksIS1F_NS1J_17LinearCombinationIaiaiLNS_15FloatRoundStyleE2EEESH_S1I_JEEENS4_5SM1004TMEM4LOAD26SM100_TMEM_LOAD_32dp32b64xESY_NSZ_INS10_ILi2ELi4ELi3EEES13_NSR_INS5_IJS14_SF_EEENS5_IJSF_SB_EEEEEEENS4_39AutoVectorizingCopyWithAssumedAlignmentILi128EEENS4_14SM90_TMA_STOREES1X_S1Z_S1Z_EEEvvEEEEvNT_6ParamsE,(.L_x_131 - _ZN7cutlass13device_kernelINS_4gemm6kernel13GemmUniversalIN4cute5tupleIJiiiiEEENS1_10collective13CollectiveMmaINS1_35MainloopSm100TmaUmmaWarpSpecializedILi5ELi2ELi4ENS5_IJNS4_1CILi1EEESB_SB_EEEEENS5_IJNSA_ILi128EEENSA_ILi64EEENSA_ILi32EEEEEEaNS5_IJlSB_lEEEaSI_NS4_8TiledMMAINS4_8MMA_AtomIJNS4_15SM100_MMA_S8_SSIaaiLi128ELi64ELNS4_4UMMA5MajorE0ELSN_0ELNSM_8SaturateE0EEEEEENS4_6LayoutISC_NS5_IJNSA_ILi0EEESS_SS_EEEEENS5_IJNS4_10UnderscoreESV_SV_EEEEENS4_13SM90_TMA_LOADENS4_14ComposedLayoutINS4_7SwizzleILi1ELi4ELi3EEENS4_18smem_ptr_flag_bitsILi8EEENSR_INS5_IJNSA_ILi8EEESG_EEENS5_IJSG_SB_EEEEEEEvNS4_8identityESY_S18_vS19_EENS_8epilogue10collective18CollectiveEpilogueINS1B_23Sm100TmaWarpSpecializedILi1ELi1ELi64ELb0ELb0EEEJSH_NS5_IJNSR_ISE_SB_EENSR_ISF_SB_EEEEEaSI_aSI_NS1B_6fusion15FusionCallbacksIS1F_NS1J_17LinearCombinationIaiaiLNS_15FloatRoundStyleE2EEESH_S1I_JEEENS4_5SM1004TMEM4LOAD26SM100_TMEM_LOAD_32dp32b64xESY_NSZ_INS10_ILi2ELi4ELi3EEES13_NSR_INS5_IJS14_SF_EEENS5_IJSF_SB_EEEEEEENS4_39AutoVectorizingCopyWithAssumedAlignmentILi128EEENS4_14SM90_TMA_STOREES1X_S1Z_S1Z_EEEvvEEEEvNT_6ParamsE)
        .other          _ZN7cutlass13device_kernelINS_4gemm6kernel13GemmUniversalIN4cute5tupleIJiiiiEEENS1_10collective13CollectiveMmaINS1_35MainloopSm100TmaUmmaWarpSpecializedILi5ELi2ELi4ENS5_IJNS4_1CILi1EEESB_SB_EEEEENS5_IJNSA_ILi128EEENSA_ILi64EEENSA_ILi32EEEEEEaNS5_IJlSB_lEEEaSI_NS4_8TiledMMAINS4_8MMA_AtomIJNS4_15SM100_MMA_S8_SSIaaiLi128ELi64ELNS4_4UMMA5MajorE0ELSN_0ELNSM_8SaturateE0EEEEEENS4_6LayoutISC_NS5_IJNSA_ILi0EEESS_SS_EEEEENS5_IJNS4_10UnderscoreESV_SV_EEEEENS4_13SM90_TMA_LOADENS4_14ComposedLayoutINS4_7SwizzleILi1ELi4ELi3EEENS4_18smem_ptr_flag_bitsILi8EEENSR_INS5_IJNSA_ILi8EEESG_EEENS5_IJSG_SB_EEEEEEEvNS4_8identityESY_S18_vS19_EENS_8epilogue10collective18CollectiveEpilogueINS1B_23Sm100TmaWarpSpecializedILi1ELi1ELi64ELb0ELb0EEEJSH_NS5_IJNSR_ISE_SB_EENSR_ISF_SB_EEEEEaSI_aSI_NS1B_6fusion15FusionCallbacksIS1F_NS1J_17LinearCombinationIaiaiLNS_15FloatRoundStyleE2EEESH_S1I_JEEENS4_5SM1004TMEM4LOAD26SM100_TMEM_LOAD_32dp32b64xESY_NSZ_INS10_ILi2ELi4ELi3EEES13_NSR_INS5_IJS14_SF_EEENS5_IJSF_SB_EEEEEEENS4_39AutoVectorizingCopyWithAssumedAlignmentILi128EEENS4_14SM90_TMA_STOREES1X_S1Z_S1Z_EEEvvEEEEvNT_6ParamsE,@"STO_CUDA_ENTRY STV_DEFAULT"
_ZN7cutlass13device_kernelINS_4gemm6kernel13GemmUniversalIN4cute5tupleIJiiiiEEENS1_10collective13CollectiveMmaINS1_35MainloopSm100TmaUmmaWarpSpecializedILi5ELi2ELi4ENS5_IJNS4_1CILi1EEESB_SB_EEEEENS5_IJNSA_ILi128EEENSA_ILi64EEENSA_ILi32EEEEEEaNS5_IJlSB_lEEEaSI_NS4_8TiledMMAINS4_8MMA_AtomIJNS4_15SM100_MMA_S8_SSIaaiLi128ELi64ELNS4_4UMMA5MajorE0ELSN_0ELNSM_8SaturateE0EEEEEENS4_6LayoutISC_NS5_IJNSA_ILi0EEESS_SS_EEEEENS5_IJNS4_10UnderscoreESV_SV_EEEEENS4_13SM90_TMA_LOADENS4_14ComposedLayoutINS4_7SwizzleILi1ELi4ELi3EEENS4_18smem_ptr_flag_bitsILi8EEENSR_INS5_IJNSA_ILi8EEESG_EEENS5_IJSG_SB_EEEEEEEvNS4_8identityESY_S18_vS19_EENS_8epilogue10collective18CollectiveEpilogueINS1B_23Sm100TmaWarpSpecializedILi1ELi1ELi64ELb0ELb0EEEJSH_NS5_IJNSR_ISE_SB_EENSR_ISF_SB_EEEEEaSI_aSI_NS1B_6fusion15FusionCallbacksIS1F_NS1J_17LinearCombinationIaiaiLNS_15FloatRoundStyleE2EEESH_S1I_JEEENS4_5SM1004TMEM4LOAD26SM100_TMEM_LOAD_32dp32b64xESY_NSZ_INS10_ILi2ELi4ELi3EEES13_NSR_INS5_IJS14_SF_EEENS5_IJSF_SB_EEEEEEENS4_39AutoVectorizingCopyWithAssumedAlignmentILi128EEENS4_14SM90_TMA_STOREES1X_S1Z_S1Z_EEEvvEEEEvNT_6ParamsE:
[----:B------:R-:W1:Y:S01]  /*0000*/  LDC R1, c[0x0][0x37c] ;  /* 0x0000df00ff017b82 */ /* 0x000e620000000800 */
[----:B------:R-:W2:Y:S01]  /*0010*/  S2R R176, SR_TID.X ;  /* 0x0000000000b07919 */ /* 0x000ea20000002100 */
[----:B------:R-:W3:Y:S01]  /*0020*/  LDCU.64 UR4, c[0x0][0x890] ;  /* 0x00011200ff0477ac */ /* 0x000ee20008000a00 */
[----:B------:R-:W-:Y:S02]  /*0030*/  PRMT R168, RZ, 0x7610, R168 ;  /* 0x00007610ffa87816 */ /* 0x000fe400000000a8 */
[----:B------:R-:W-:Y:S01]  /*0040*/  ELECT P5, URZ, PT ;  /* 0x0000000000ff782f */ /* 0x000fe200038a0000 */
[----:B------:R-:W4:Y:S01]  /*0050*/  LDCU.64 UR40, c[0x0][0x358] ;  /* 0x00006b00ff2877ac */ /* 0x000f220008000a00 */
[----:B---3--:R-:W-:-:S04]  /*0060*/  UISETP.NE.U32.AND UP0, UPT, UR4, URZ, UPT ;  /* 0x000000ff0400728c */ /* 0x008fc8000bf05070 */
[----:B------:R-:W-:Y:S01]  /*0070*/  UISETP.NE.AND.EX UP0, UPT, UR5, URZ, UPT, UP0 ;  /* 0x000000ff0500728c */ /* 0x000fe2000bf05300 */
[----:B--2---:R-:W-:-:S05]  /*0080*/  SHF.R.U32.HI R181, RZ, 0x5, R176 ;  /* 0x00000005ffb57819 */ /* 0x004fca00000116b0 */
[----:B------:R-:W2:Y:S02]  /*0090*/  SHFL.IDX PT, R0, R181, RZ, 0x1f ;  /* 0x00001fffb5007589 */ /* 0x000ea400000e0000 */
[----:B--2---:R-:W-:Y:S01]  /*00a0*/  R2UR UR8, R0 ;  /* 0x00000000000872ca */ /* 0x004fe200000e0000 */
[----:B-1--4-:R-:W-:-:S14]  /*00b0*/  BRA.U UP0, `(.L_x_0) ;  /* 0x00000001002c7547 */ /* 0x012fdc000b800000 */
[----:B------:R-:W1:Y:S02]  /*00c0*/  LDCU.64 UR6, c[0x0][0x888] ;  /* 0x00011100ff0677ac */ /* 0x000e640008000a00 */
[----:B-1----:R-:W-:-:S04]  /*00d0*/  UISETP.NE.U32.AND UP0, UPT, UR6, URZ, UPT ;  /* 0x000000ff0600728c */ /* 0x002fc8000bf05070 */
[----:B------:R-:W-:-:S09]  /*00e0*/  UISETP.NE.AND.EX UP0, UPT, UR7, URZ, UPT, UP0 ;  /* 0x000000ff0700728c */ /* 0x000fd2000bf05300 */
[----:B------:R-:W-:Y:S05]  /*00f0*/  BRA.U !UP0, `(.L_x_1) ;  /* 0x0000000108107547 */ /* 0x000fea000b800000 */
[----:B------:R-:W1:Y:S02]  /*0100*/  LDC.64 R80, c[0x0][0x888] ;  /* 0x00022200ff507b82 */ /* 0x000e640000000a00 */
[----:B-1----:R1:W5:Y:S01]  /*0110*/  LDG.E R80, desc[UR40][R80.64] ;  /* 0x0000002850507981 */ /* 0x002362000c1e1900 */
[----:B------:R-:W-:Y:S01]  /*0120*/  HFMA2 R168, -RZ, RZ, 0, 5.9604644775390625e-08 ;  /* 0x00000001ffa87431 */ /* 0x000fe200000001ff */
[----:B------:R-:W-:Y:S05]  /*0130*/  BRA `(.L_x_0) ;  /* 0x00000000000c7947 */ /* 0x000fea0003800000 */
.L_x_1:
[----:B------:R-:W1:Y:S01]  /*0140*/  LDCU UR6, c[0x0][0x880] ;  /* 0x00011000ff0677ac */ /* 0x000e620008000800 */
[----:B------:R-:W-:Y:S01]  /*0150*/  HFMA2 R168, -RZ, RZ, 0, 5.9604644775390625e-08 ;  /* 0x00000001ffa87431 */ /* 0x000fe200000001ff */
[----:B-1----:R-:W-:-:S07]  /*0160*/  MOV R80, UR6 ;  /* 0x0000000600507c02 */ /* 0x002fce0008000f00 */
.L_x_0:
[----:B------:R-:W2:Y:S02]  /*0170*/  LDCU.64 UR6, c[0x0][0x8b0] ;  /* 0x00011600ff0677ac */ /* 0x000ea40008000a00 */
[----:B--2---:R-:W-:-:S04]  /*0180*/  UISETP.NE.U32.AND UP0, UPT, UR6, URZ, UPT ;  /* 0x000000ff0600728c */ /* 0x004fc8000bf05070 */
[----:B------:R-:W-:-:S09]  /*0190*/  UISETP.NE.AND.EX UP0, UPT, UR7, URZ, UPT, UP0 ;  /* 0x000000ff0700728c */ /* 0x000fd2000bf05300 */
[----:B------:R-:W-:Y:S05]  /*01a0*/  BRA.U UP0, `(.L_x_2) ;  /* 0x0000000100247547 */ /* 0x000fea000b800000 */
[----:B------:R-:W2:Y:S02]  /*01b0*/  LDCU.64 UR6, c[0x0][0x8a8] ;  /* 0x00011500ff0677ac */ /* 0x000ea40008000a00 */
[----:B--2---:R-:W-:-:S04]  /*01c0*/  UISETP.NE.U32.AND UP0, UPT, UR6, URZ, UPT ;  /* 0x000000ff0600728c */ /* 0x004fc8000bf05070 */
[----:B------:R-:W-:-:S09]  /*01d0*/  UISETP.NE.AND.EX UP0, UPT, UR7, URZ, UPT, UP0 ;  /* 0x000000ff0700728c */ /* 0x000fd2000bf05300 */
[----:B------:R-:W-:Y:S05]  /*01e0*/  BRA.U !UP0, `(.L_x_3) ;  /* 0x00000001080c7547 */ /* 0x000fea000b800000 */
[----:B------:R-:W2:Y:S02]  /*01f0*/  LDC.64 R78, c[0x0][0x8a8] ;  /* 0x00022a00ff4e7b82 */ /* 0x000ea40000000a00 */
[----:B--2---:R2:W5:Y:S01]  /*0200*/  LDG.E R78, desc[UR40][R78.64] ;  /* 0x000000284e4e7981 */ /* 0x004562000c1e1900 */
[----:B------:R-:W-:Y:S05]  /*0210*/  BRA `(.L_x_2) ;  /* 0x0000000000087947 */ /* 0x000fea0003800000 */
.L_x_3:
[----:B------:R-:W2:Y:S02]  /*0220*/  LDCU UR6, c[0x0][0x8a0] ;  /* 0x00011400ff0677ac */ /* 0x000ea40008000800 */
[----:B--2---:R-:W-:Y:S02]  /*0230*/  MOV R78, UR6 ;  /* 0x00000006004e7c02 */ /* 0x004fe40008000f00 */
.L_x_2:
[----:B------:R-:W-:Y:S01]  /*0240*/  IMAD.U32 R0, RZ, RZ, UR8 ;  /* 0x00000008ff007e24 */ /* 0x000fe2000f8e00ff */
[----:B------:R-:W-:Y:S04]  /*0250*/  BSSY.RECONVERGENT B0, `(.L_x_4) ;  /* 0x000000c000007945 */ /* 0x000fe80003800200 */
[C---:B------:R-:W-:Y:S02]  /*0260*/  ISETP.NE.OR P1, PT, R0.reuse, 0x1, !P5 ;  /* 0x000000010000780c */ /* 0x040fe40006f25670 */
[----:B------:R-:W-:-:S11]  /*0270*/  ISETP.NE.OR P0, PT, R0, 0x3, !P5 ;  /* 0x000000030000780c */ /* 0x000fd60006f05670 */
[----:B------:R-:W-:Y:S05]  /*0280*/  @P1 BRA `(.L_x_5) ;  /* 0x0000000000201947 */ /* 0x000fea0003800000 */
[----:B------:R-:W3:Y:S02]  /*0290*/  LDCU.64 UR6, c[0x0][0x348] ;  /* 0x00006900ff0677ac */ /* 0x000ee40008000a00 */
[----:B---3--:R-:W-:Y:S02]  /*02a0*/  UIADD3 UR10, UP1, UPT, UR6, 0x80, URZ ;  /* 0x00000080060a7890 */ /* 0x008fe4000ff3e0ff */
[----:B------:R-:W-:Y:S02]  /*02b0*/  UIADD3 UR6, UP0, UPT, UR6, 0x180, URZ ;  /* 0x0000018006067890 */ /* 0x000fe4000ff1e0ff */
[----:B------:R-:W-:Y:S02]  /*02c0*/  UIADD3.X UR11, UPT, UPT, URZ, UR7, URZ, UP1, !UPT ;  /* 0x00000007ff0b7290 */ /* 0x000fe40008ffe4ff */
[----:B------:R-:W-:-:S07]  /*02d0*/  UIADD3.X UR7, UPT, UPT, URZ, UR7, URZ, UP0, !UPT ;  /* 0x00000007ff077290 */ /* 0x000fce00087fe4ff */
[----:B------:R3:W-:Y:S02]  /*02e0*/  UTMACCTL.PF [UR10] ;  /* 0x000000000a0079b9 */ /* 0x0007e40008040000 */
[----:B------:R3:W-:Y:S02]  /*02f0*/  UTMACCTL.PF [UR6] ;  /* 0x00000000060079b9 */ /* 0x0007e40008040000 */
[----:B---3--:R-:W-:Y:S01]  /*0300*/  NOP ;  /* 0x0000000000007918 */ /* 0x008fe20000000000 */
.L_x_5:
[----:B------:R-:W-:Y:S05]  /*0310*/  BSYNC.RECONVERGENT B0 ;  /* 0x0000000000007941 */ /* 0x000fea0003800200 */
.L_x_4:
[----:B------:R-:W-:Y:S04]  /*0320*/  BSSY.RECONVERGENT B0, `(.L_x_6) ;  /* 0x000000a000007945 */ /* 0x000fe80003800200 */
        /* <DEDUP_REMOVED lines=9> */
.L_x_7:
[----:B------:R-:W-:Y:S05]  /*03c0*/  BSYNC.RECONVERGENT B0 ;  /* 0x0000000000007941 */ /* 0x000fea0003800200 */
.L_x_6:
[----:B------:R-:W3:Y:S01]  /*03d0*/  LDCU.64 UR6, c[0x0][0x888] ;  /* 0x00011100ff0677ac */ /* 0x000ee20008000a00 */
[----:B------:R-:W-:Y:S02]  /*03e0*/  UISETP.EQ.U32.AND UP1, UPT, UR4, URZ, UPT ;  /* 0x000000ff0400728c */ /* 0x000fe4000bf22070 */
[----:B------:R-:W-:Y:S02]  /*03f0*/  UPLOP3.LUT UP2, UPT, UPT, UPT, UPT, 0x80, 0x8 ;  /* 0x000000000008789c */ /* 0x000fe40003f4f070 */
[----:B---3--:R-:W-:-:S04]  /*0400*/  UISETP.NE.U32.AND UP0, UPT, UR6, URZ, UPT ;  /* 0x000000ff0600728c */ /* 0x008fc8000bf05070 */
[----:B------:R-:W-:-:S04]  /*0410*/  UISETP.NE.AND.EX UP0, UPT, UR7, URZ, UPT, UP0 ;  /* 0x000000ff0700728c */ /* 0x000fc8000bf05300 */
[----:B------:R-:W-:-:S04]  /*0420*/  UISETP.EQ.OR.EX UP3, UPT, UR5, URZ, !UP0, UP1 ;  /* 0x000000ff0500728c */ /* 0x000fc8000c762710 */
[----:B------:R-:W-:-:S05]  /*0430*/  UP2UR UR44, UPR, URZ, 0x8 ;  /* 0x00000008ff2c7883 */ /* 0x000fca0008000000 */
[----:B------:R-:W-:Y:S07]  /*0440*/  BRA.U !UP3, `(.L_x_8) ;  /* 0x000000010b207547 */ /* 0x000fee000b800000 */
[----:B-----5:R-:W-:Y:S01]  /*0450*/  R2UR UR6, R80 ;  /* 0x00000000500672ca */ /* 0x020fe200000e0000 */
[----:B------:R-:W-:Y:S02]  /*0460*/  UISETP.NE.U32.AND UP2, UPT, UR4, URZ, UPT ;  /* 0x000000ff0400728c */ /* 0x000fe4000bf45070 */
[----:B------:R-:W-:Y:S02]  /*0470*/  USEL UR4, URZ, 0xffffffff, UP0 ;  /* 0xffffffffff047887 */ /* 0x000fe40008000000 */
[----:B------:R-:W-:-:S08]  /*0480*/  UISETP.NE.AND.EX UP2, UPT, UR5, URZ, UPT, UP2 ;  /* 0x000000ff0500728c */ /* 0x000fd0000bf45320 */
[----:B------:R-:W-:-:S04]  /*0490*/  UISETP.NE.AND UP1, UPT, UR6, URZ, UPT ;  /* 0x000000ff0600728c */ /* 0x000fc8000bf25270 */
[----:B------:R-:W-:-:S04]  /*04a0*/  @!UP2 USEL UR4, URZ, 0xffffffff, UP1 ;  /* 0xffffffffff04a887 */ /* 0x000fc80008800000 */
[----:B------:R-:W-:-:S04]  /*04b0*/  ULOP3.LUT UR4, UR4, 0x1, URZ, 0xc0, !UPT ;  /* 0x0000000104047892 */ /* 0x000fc8000f8ec0ff */
[----:B------:R-:W-:-:S11]  /*04c0*/  UISETP.NE.U32.AND UP2, UPT, UR4, 0x1, UPT ;  /* 0x000000010400788c */ /* 0x000fd6000bf45070 */
.L_x_8:
[----:B------:R-:W3:Y:S01]  /*04d0*/  SHFL.IDX PT, R2, R181, RZ, 0x1f ;  /* 0x00001fffb5027589 */ /* 0x000ee200000e0000 */
[----:B------:R-:W-:-:S04]  /*04e0*/  UISETP.NE.AND UP1, UPT, UR8, 0x2, UPT ;  /* 0x000000020800788c */ /* 0x000fc8000bf25270 */
[----:B------:R-:W-:Y:S01]  /*04f0*/  USEL UR13, URZ, 0x1, UP1 ;  /* 0x00000001ff0d7887 */ /* 0x000fe20008800000 */
[----:B---3--:R-:W-:-:S13]  /*0500*/  ISETP.NE.AND P0, PT, R2, RZ, PT ;  /* 0x000000ff0200720c */ /* 0x008fda0003f05270 */
[----:B------:R-:W-:Y:S05]  /*0510*/  @P0 BRA `(.L_x_9) ;  /* 0x0000000000500947 */ /* 0x000fea0003800000 */
[----:B------:R-:W3:Y:S01]  /*0520*/  S2UR UR5, SR_CgaCtaId ;  /* 0x00000000000579c3 */ /* 0x000ee20000008800 */
[----:B------:R-:W-:Y:S01]  /*0530*/  UMOV UR6, 0x400 ;  /* 0x0000040000067882 */ /* 0x000fe20000000000 */
[----:B------:R-:W-:Y:S01]  /*0540*/  UMOV UR4, 0x1 ;  /* 0x0000000100047882 */ /* 0x000fe20000000000 */
[----:B------:R-:W-:Y:S01]  /*0550*/  ELECT P0, URZ, PT ;  /* 0x0000000000ff782f */ /* 0x000fe20003800000 */
[----:B---3--:R-:W-:Y:S02]  /*0560*/  ULEA UR5, UR5, UR6, 0x18 ;  /* 0x0000000605057291 */ /* 0x008fe4000f8ec0ff */
[----:B------:R-:W-:-:S04]  /*0570*/  UIADD3 UR6, UPT, UPT, -UR4, 0x100000, URZ ;  /* 0x0010000004067890 */ /* 0x000fc8000fffe1ff */
[----:B------:R-:W-:Y:S02]  /*0580*/  USHF.L.U32 UR7, UR6, 0xb, URZ ;  /* 0x0000000b06077899 */ /* 0x000fe400080006ff */
[----:B------:R-:W-:Y:S01]  /*0590*/  USHF.L.U32 UR6, UR6, 0x1, URZ ;  /* 0x0000000106067899 */ /* 0x000fe200080006ff */
[----:B------:R-:W3:Y:S11]  /*05a0*/  FENCE.VIEW.ASYNC.S ;  /* 0x00000000000073c6 */ /* 0x000ef60000000000 */
[----:B---3--:R3:W4:Y:S01]  /*05b0*/  SYNCS.EXCH.64 URZ, [UR5], UR6 ;  /* 0x0000000605ff75b2 */ /* 0x0087220008000100 */
[----:B------:R3:W1:Y:S01]  /*05c0*/  SYNCS.EXCH.64 URZ, [UR5+0x28], UR6 ;  /* 0x0000280605ff75b2 */ /* 0x0006620008000100 */
        /* <DEDUP_REMOVED lines=8> */
[----:B------:R-:W-:Y:S01]  /*0650*/  NOP ;  /* 0x0000000000007918 */ /* 0x000fe20000000000 */
.L_x_9:
[----:B------:R-:W2:Y:S01]  /*0660*/  SHFL.IDX PT, R2, R181, RZ, 0x1f ;  /* 0x00001fffb5027589 */ /* 0x000ea200000e0000 */
[----:B------:R-:W-:Y:S01]  /*0670*/  NOP ;  /* 0x0000000000007918 */ /* 0x000fe20000000000 */
[----:B--2---:R-:W-:-:S13]  /*0680*/  ISETP.NE.AND P0, PT, R2, 0x1, PT ;  /* 0x000000010200780c */ /* 0x004fda0003f05270 */
[----:B------:R-:W-:Y:S05]  /*0690*/  @P0 BRA `(.L_x_10) ;  /* 0x0000000000400947 */ /* 0x000fea0003800000 */
[----:B---3--:R-:W2:Y:S01]  /*06a0*/  S2UR UR6, SR_CgaCtaId ;  /* 0x00000000000679c3 */ /* 0x008ea20000008800 */
[----:B------:R-:W-:Y:S01]  /*06b0*/  UMOV UR7, 0x400 ;  /* 0x0000040000077882 */ /* 0x000fe20000000000 */
[----:B------:R-:W-:Y:S01]  /*06c0*/  UMOV UR5, 0x20 ;  /* 0x0000002000057882 */ /* 0x000fe20000000000 */
[----:B------:R-:W-:Y:S01]  /*06d0*/  UMOV UR4, 0x80 ;  /* 0x0000008000047882 */ /* 0x000fe20000000000 */
[----:B------:R-:W-:-:S04]  /*06e0*/  UIADD3 UR10, UPT, UPT, -UR5, 0x100000, URZ ;  /* 0x00100000050a7890 */ /* 0x000fc8000fffe1ff */
[----:B------:R-:W-:Y:S02]  /*06f0*/  USHF.L.U32 UR11, UR10, 0xb, URZ ;  /* 0x0000000b0a0b7899 */ /* 0x000fe400080006ff */
[----:B------:R-:W-:Y:S02]  /*0700*/  USHF.L.U32 UR10, UR10, 0x1, URZ ;  /* 0x000000010a0a7899 */ /* 0x000fe400080006ff */
[----:B------:R-:W-:-:S04]  /*0710*/  UIADD3 UR4, UPT, UPT, -UR4, 0x100000, URZ ;  /* 0x0010000004047890 */ /* 0x000fc8000fffe1ff */
[----:B------:R-:W-:Y:S02]  /*0720*/  USHF.L.U32 UR5, UR4, 0xb, URZ ;  /* 0x0000000b04057899 */ /* 0x000fe400080006ff */
[----:B------:R-:W-:Y:S01]  /*0730*/  USHF.L.U32 UR4, UR4, 0x1, URZ ;  /* 0x0000000104047899 */ /* 0x000fe200080006ff */
[----:B------:R-:W-:Y:S01]  /*0740*/  ELECT P0, URZ, PT ;  /* 0x0000000000ff782f */ /* 0x000fe20003800000 */
[----:B--2---:R-:W-:Y:S01]  /*0750*/  ULEA UR6, UR6, UR7, 0x18 ;  /* 0x0000000706067291 */ /* 0x004fe2000f8ec0ff */
[----:B------:R-:W2:Y:S11]  /*0760*/  FENCE.VIEW.ASYNC.S ;  /* 0x00000000000073c6 */ /* 0x000eb60000000000 */
[----:B--2---:R2:W3:Y:S01]  /*0770*/  SYNCS.EXCH.64 URZ, [UR6+0x50], UR10 ;  /* 0x0000500a06ff75b2 */ /* 0x0044e20008000100 */
[----:B------:R2:W1:Y:S01]  /*0780*/  SYNCS.EXCH.64 URZ, [UR6+0x58], UR4 ;  /* 0x0000580406ff75b2 */ /* 0x0004620008000100 */
[----:B------:R-:W-:Y:S01]  /*0790*/  NOP ;  /* 0x0000000000007918 */ /* 0x000fe20000000000 */
.L_x_10:
[----:B------:R-:W4:Y:S01]  /*07a0*/  SHFL.IDX PT, R2, R181, RZ, 0x1f ;  /* 0x00001fffb5027589 */ /* 0x000f2200000e0000 */
[----:B------:R-:W-:Y:S01]  /*07b0*/  NOP ;  /* 0x0000000000007918 */ /* 0x000fe20000000000 */
[----:B----4-:R-:W-:-:S13]  /*07c0*/  ISETP.NE.AND P0, PT, R2, 0x3, PT ;  /* 0x000000030200780c */ /* 0x010fda0003f05270 */
[----:B------:R-:W-:Y:S05]  /*07d0*/  @P0 BRA `(.L_x_11) ;  /* 0x0000000000300947 */ /* 0x000fea0003800000 */
[----:B--23--:R-:W2:Y:S01]  /*07e0*/  S2UR UR5, SR_CgaCtaId ;  /* 0x00000000000579c3 */ /* 0x00cea20000008800 */
[----:B------:R-:W-:Y:S01]  /*07f0*/  UMOV UR6, 0x400 ;  /* 0x0000040000067882 */ /* 0x000fe20000000000 */
[----:B------:R-:W-:Y:S01]  /*0800*/  UMOV UR4, 0x20 ;  /* 0x0000002000047882 */ /* 0x000fe20000000000 */
[----:B------:R-:W-:Y:S01]  /*0810*/  ELECT P0, URZ, PT ;  /* 0x0000000000ff782f */ /* 0x000fe20003800000 */
[----:B--2---:R-:W-:Y:S02]  /*0820*/  ULEA UR5, UR5, UR6, 0x18 ;  /* 0x0000000605057291 */ /* 0x004fe4000f8ec0ff */
[----:B------:R-:W-:-:S04]  /*0830*/  UIADD3 UR6, UPT, UPT, -UR4, 0x100000, URZ ;  /* 0x0010000004067890 */ /* 0x000fc8000fffe1ff */
[----:B------:R-:W-:Y:S02]  /*0840*/  USHF.L.U32 UR7, UR6, 0xb, URZ ;  /* 0x0000000b06077899 */ /* 0x000fe400080006ff */
[----:B------:R-:W-:Y:S01]  /*0850*/  USHF.L.U32 UR6, UR6, 0x1, URZ ;  /* 0x0000000106067899 */ /* 0x000fe200080006ff */
[----:B------:R-:W2:Y:S11]  /*0860*/  FENCE.VIEW.ASYNC.S ;  /* 0x00000000000073c6 */ /* 0x000eb60000000000 */
[----:B--2---:R4:W2:Y:S01]  /*0870*/  SYNCS.EXCH.64 URZ, [UR5+0x60], UR6 ;  /* 0x0000600605ff75b2 */ /* 0x0048a20008000100 */
[----:B------:R4:W3:Y:S02]  /*0880*/  SYNCS.EXCH.64 URZ, [UR5+0x68], UR6 ;  /* 0x0000680605ff75b2 */ /* 0x0008e40008000100 */
[----:B----4-:R-:W-:Y:S01]  /*0890*/  NOP ;  /* 0x0000000000007918 */ /* 0x010fe20000000000 */
.L_x_11:
[----:B------:R-:W4:Y:S01]  /*08a0*/  SHFL.IDX PT, R2, R181, RZ, 0x1f ;  /* 0x00001fffb5027589 */ /* 0x000f2200000e0000 */
[----:B------:R-:W-:Y:S01]  /*08b0*/  NOP ;  /* 0x0000000000007918 */ /* 0x000fe20000000000 */
[----:B----4-:R-:W-:-:S13]  /*08c0*/  ISETP.NE.AND P0, PT, R2, 0x4, PT ;  /* 0x000000040200780c */ /* 0x010fda0003f05270 */
[----:B------:R-:W-:Y:S05]  /*08d0*/  @P0 BRA `(.L_x_12) ;  /* 0x00000000004c0947 */ /* 0x000fea0003800000 */
[----:B--23--:R-:W2:Y:S01]  /*08e0*/  S2UR UR5, SR_CgaCtaId ;  /* 0x00000000000579c3 */ /* 0x00cea20000008800 */
[----:B------:R-:W-:Y:S01]  /*08f0*/  UMOV UR7, 0x100 ;  /* 0x0000010000077882 */ /* 0x000fe20000000000 */
[----:B------:R-:W-:Y:S01]  /*0900*/  UMOV UR6, 0x400 ;  /* 0x0000040000067882 */ /* 0x000fe20000000000 */
[----:B------:R-:W-:Y:S01]  /*0910*/  USEL UR7, UR7, 0xe0, UP2 ;  /* 0x000000e007077887 */ /* 0x000fe20009000000 */
[----:B------:R-:W-:Y:S01]  /*0920*/  UMOV UR4, 0x1 ;  /* 0x0000000100047882 */ /* 0x000fe20000000000 */
[----:B------:R-:W-:Y:S01]  /*0930*/  ELECT P0, URZ, PT ;  /* 0x0000000000ff782f */ /* 0x000fe20003800000 */
[----:B------:R-:W-:-:S04]  /*0940*/  UIADD3 UR10, UPT, UPT, -UR4, 0x100000, URZ ;  /* 0x00100000040a7890 */ /* 0x000fc8000fffe1ff */
[----:B------:R-:W-:Y:S02]  /*0950*/  USHF.L.U32 UR11, UR10, 0xb, URZ ;  /* 0x0000000b0a0b7899 */ /* 0x000fe400080006ff */
[----:B------:R-:W-:Y:S02]  /*0960*/  USHF.L.U32 UR10, UR10, 0x1, URZ ;  /* 0x000000010a0a7899 */ /* 0x000fe400080006ff */
[----:B--2---:R-:W-:Y:S02]  /*0970*/  ULEA UR5, UR5, UR6, 0x18 ;  /* 0x0000000605057291 */ /* 0x004fe4000f8ec0ff */
[----:B------:R-:W-:-:S04]  /*0980*/  UIADD3 UR6, UPT, UPT, -UR7, 0x100000, URZ ;  /* 0x0010000007067890 */ /* 0x000fc8000fffe1ff */
[----:B------:R-:W-:Y:S02]  /*0990*/  USHF.L.U32 UR7, UR6, 0xb, URZ ;  /* 0x0000000b06077899 */ /* 0x000fe400080006ff */
[----:B------:R-:W-:Y:S01]  /*09a0*/  USHF.L.U32 UR6, UR6, 0x1, URZ ;  /* 0x0000000106067899 */ /* 0x000fe200080006ff */
[----:B------:R-:W2:Y:S03]  /*09b0*/  FENCE.VIEW.ASYNC.S ;  /* 0x00000000000073c6 */ /* 0x000ea60000000000 */
[----:B--2---:R4:W2:Y:S08]  /*09c0*/  SYNCS.EXCH.64 URZ, [UR5+0x70], UR10 ;  /* 0x0000700a05ff75b2 */ /* 0x0048b00008000100 */
[----:B------:R4:W3:Y:S01]  /*09d0*/  SYNCS.EXCH.64 URZ, [UR5+0x80], UR6 ;  /* 0x0000800605ff75b2 */ /* 0x0008e20008000100 */
[----:B------:R4:W1:Y:S01]  /*09e0*/  SYNCS.EXCH.64 URZ, [UR5+0x78], UR10 ;  /* 0x0000780a05ff75b2 */ /* 0x0008620008000100 */
[----:B------:R4:W1:Y:S02]  /*09f0*/  SYNCS.EXCH.64 URZ, [UR5+0x88], UR6 ;  /* 0x0000880605ff75b2 */ /* 0x0008640008000100 */
[----:B----4-:R-:W-:Y:S01]  /*0a00*/  NOP ;  /* 0x0000000000007918 */ /* 0x010fe20000000000 */
.L_x_12:
[----:B------:R-:W4:Y:S01]  /*0a10*/  SHFL.IDX PT, R2, R181, RZ, 0x1f ;  /* 0x00001fffb5027589 */ /* 0x000f2200000e0000 */
[----:B------:R-:W-:Y:S01]  /*0a20*/  NOP ;  /* 0x0000000000007918 */ /* 0x000fe20000000000 */
[----:B----4-:R-:W-:-:S13]  /*0a30*/  ISETP.NE.AND P0, PT, R2, 0x5, PT ;  /* 0x000000050200780c */ /* 0x010fda0003f05270 */
[----:B------:R-:W-:Y:S05]  /*0a40*/  @P0 BRA `(.L_x_13) ;  /* 0x0000000000580947 */ /* 0x000fea0003800000 */
[----:B--23--:R-:W2:Y:S01]  /*0a50*/  S2UR UR6, SR_CgaCtaId ;  /* 0x00000000000679c3 */ /* 0x00cea20000008800 */
        /* <DEDUP_REMOVED lines=12> */
[----:B--2---:R4:W2:Y:S01]  /*0b20*/  SYNCS.EXCH.64 URZ, [UR6+0x90], UR10 ;  /* 0x0000900a06ff75b2 */ /* 0x0048a20008000100 */
[----:B------:R4:W3:Y:S01]  /*0b30*/  SYNCS.EXCH.64 URZ, [UR6+0xb0], UR4 ;  /* 0x0000b00406ff75b2 */ /* 0x0008e20008000100 */
[----:B------:R4:W1:Y:S01]  /*0b40*/  SYNCS.EXCH.64 URZ, [UR6+0x98], UR10 ;  /* 0x0000980a06ff75b2 */ /* 0x0008620008000100 */
[----:B------:R4:W1:Y:S01]  /*0b50*/  SYNCS.EXCH.64 URZ, [UR6+0xb8], UR4 ;  /* 0x0000b80406ff75b2 */ /* 0x0008620008000100 */
[----:B------:R4:W1:Y:S01]  /*0b60*/  SYNCS.EXCH.64 URZ, [UR6+0xa0], UR10 ;  /* 0x0000a00a06ff75b2 */ /* 0x0008620008000100 */
[----:B------:R4:W1:Y:S01]  /*0b70*/  SYNCS.EXCH.64 URZ, [UR6+0xc0], UR4 ;  /* 0x0000c00406ff75b2 */ /* 0x0008620008000100 */
[----:B------:R4:W1:Y:S01]  /*0b80*/  SYNCS.EXCH.64 URZ, [UR6+0xa8], UR10 ;  /* 0x0000a80a06ff75b2 */ /* 0x0008620008000100 */
[----:B------:R4:W1:Y:S02]  /*0b90*/  SYNCS.EXCH.64 URZ, [UR6+0xc8], UR4 ;  /* 0x0000c80406ff75b2 */ /* 0x0008640008000100 */
[----:B----4-:R-:W-:Y:S01]  /*0ba0*/  NOP ;  /* 0x0000000000007918 */ /* 0x010fe20000000000 */
.L_x_13:
        /* <DEDUP_REMOVED lines=14> */
[----:B------:R4:W3:Y:S01]  /*0c90*/  SYNCS.EXCH.64 URZ, [UR5+0xe0], UR6 ;  /* 0x0000e00605ff75b2 */ /* 0x0008e20008000100 */
[----:B------:R4:W1:Y:S01]  /*0ca0*/  SYNCS.EXCH.64 URZ, [UR5+0xd8], UR6 ;  /* 0x0000d80605ff75b2 */ /* 0x0008620008000100 */
[----:B------:R4:W1:Y:S02]  /*0cb0*/  SYNCS.EXCH.64 URZ, [UR5+0xe8], UR6 ;  /* 0x0000e80605ff75b2 */ /* 0x0008640008000100 */
[----:B----4-:R-:W-:Y:S01]  /*0cc0*/  NOP ;  /* 0x0000000000007918 */ /* 0x010fe20000000000 */
.L_x_14:
[----:B--23--:R-:W2:Y:S01]  /*0cd0*/  S2UR UR5, SR_CTAID.X ;  /* 0x00000000000579c3 */ /* 0x00cea20000002500 */
[----:B------:R-:W-:-:S05]  /*0ce0*/  CS2R.32 R167, SR_CgaSize ;  /* 0x0000000000a77805 */ /* 0x000fca0000008a00 */
[----:B------:R-:W-:-:S05]  /*0cf0*/  IMAD R167, R167, -0xa0, RZ ;  /* 0xffffff60a7a77824 */ /* 0x000fca00078e02ff */
[----:B------:R-:W-:-:S14]  /*0d00*/  R2UR UR7, R167 ;  /* 0x00000000a70772ca */ /* 0x000fdc00000e0000 */
[----:B------:R-:W3:Y:S01]  /*0d10*/  LDCU UR7, c[0x0][UR7+0x2b0] ;  /* 0x00005600070777ac */ /* 0x000ee20008000800 */
[----:B------:R-:W-:Y:S01]  /*0d20*/  NOP ;  /* 0x0000000000007918 */ /* 0x000fe20000000000 */
[----:B------:R-:W-:-:S05]  /*0d30*/  CS2R.32 R167, SR_CgaSize ;  /* 0x0000000000a77805 */ /* 0x000fca0000008a00 */
[----:B------:R-:W-:-:S05]  /*0d40*/  IMAD R167, R167, -0xa0, RZ ;  /* 0xffffff60a7a77824 */ /* 0x000fca00078e02ff */
[----:B------:R-:W-:-:S14]  /*0d50*/  R2UR UR6, R167 ;  /* 0x00000000a70672ca */ /* 0x000fdc00000e0000 */
[----:B------:R-:W4:Y:S01]  /*0d60*/  LDCU UR6, c[0x0][UR6+0x2b4] ;  /* 0x00005680060677ac */ /* 0x000f220008000800 */
[----:B------:R-:W1:Y:S08]  /*0d70*/  S2UR UR4, SR_CTAID.Y ;  /* 0x00000000000479c3 */ /* 0x000e700000002600 */
[----:B------:R-:W4:Y:S01]  /*0d80*/  LDC R9, c[0x0][0xb24] ;  /* 0x0002c900ff097b82 */ /* 0x000f220000000800 */
[----:B--2---:R-:W-:-:S02]  /*0d90*/  I2FP.F32.U32 R4, UR5 ;  /* 0x0000000500047c45 */ /* 0x004fc40008201000 */
[----:B------:R-:W-:-:S05]  /*0da0*/  CS2R.32 R5, SR_CgaSize ;  /* 0x0000000000057805 */ /* 0x000fca0000008a00 */
[----:B------:R-:W-:-:S06]  /*0db0*/  IMAD R5, R5, -0xa0, RZ ;  /* 0xffffff6005057824 */ /* 0x000fcc00078e02ff */
[----:B------:R-:W2:Y:S01]  /*0dc0*/  LDC R5, c[0x0][R5+0x2a0] ;  /* 0x0000a80005057b82 */ /* 0x000ea20000000800 */
[----:B------:R-:W-:Y:S01]  /*0dd0*/  MOV R167, UR5 ;  /* 0x0000000500a77c02 */ /* 0x000fe20008000f00 */
[----:B---3--:R-:W-:Y:S01]  /*0de0*/  FMUL R4, R4, UR7 ;  /* 0x0000000704047c20 */ /* 0x008fe20008400000 */
[----:B-1----:R-:W-:Y:S02]  /*0df0*/  I2FP.F32.U32 R2, UR4 ;  /* 0x0000000400027c45 */ /* 0x002fe40008201000 */
[----:B------:R-:W-:-:S05]  /*0e00*/  CS2R.32 R3, SR_CgaSize ;  /* 0x0000000000037805 */ /* 0x000fca0000008a00 */
[----:B------:R-:W-:-:S06]  /*0e10*/  IMAD R3, R3, -0xa0, RZ ;  /* 0xffffff6003037824 */ /* 0x000fcc00078e02ff */
[----:B------:R-:W1:Y:S01]  /*0e20*/  LDC R3, c[0x0][R3+0x2a4] ;  /* 0x0000a90003037b82 */ /* 0x000e620000000800 */
[----:B------:R-:W3:Y:S01]  /*0e30*/  F2I.U32.TRUNC.NTZ R166, R4 ;  /* 0x0000000400a67305 */ /* 0x000ee2000020f000 */
[----:B------:R-:W-:Y:S01]  /*0e40*/  MOV R165, UR4 ;  /* 0x0000000400a57c02 */ /* 0x000fe20008000f00 */
[----:B----4-:R-:W-:-:S05]  /*0e50*/  FMUL R2, R2, UR6 ;  /* 0x0000000602027c20 */ /* 0x010fca0008400000 */
[----:B------:R-:W-:Y:S01]  /*0e60*/  BAR.SYNC.DEFER_BLOCKING 0x0 ;  /* 0x0000000000007b1d */ /* 0x000fe20000010000 */
[----:B------:R-:W-:-:S05]  /*0e70*/  ISETP.GE.AND P0, PT, R9, 0x1, PT ;  /* 0x000000010900780c */ /* 0x000fca0003f06270 */
[----:B------:R-:W4:Y:S02]  /*0e80*/  F2I.U32.TRUNC.NTZ R164, R2 ;  /* 0x0000000200a47305 */ /* 0x000f24000020f000 */
[----:B------:R-:W1:Y:S01]  /*0e90*/  S2UR UR36, SR_CTAID.Z ;  /* 0x00000000002479c3 */ /* 0x000e620000002700 */
[----:B---3--:R-:W-:-:S05]  /*0ea0*/  IADD3 R166, PT, PT, -R166, RZ, RZ ;  /* 0x000000ffa6a67210 */ /* 0x008fca0007ffe1ff */
[----:B--2---:R-:W-:Y:S01]  /*0eb0*/  IMAD R166, R5, R166, UR5 ;  /* 0x0000000505a67e24 */ /* 0x004fe2000f8e02a6 */
[----:B----4-:R-:W-:-:S05]  /*0ec0*/  IADD3 R164, PT, PT, -R164, RZ, RZ ;  /* 0x000000ffa4a47210 */ /* 0x010fca0007ffe1ff */
[----:B-1----:R-:W-:Y:S01]  /*0ed0*/  IMAD R164, R3, R164, UR4 ;  /* 0x0000000403a47e24 */ /* 0x002fe2000f8e02a4 */
[----:B------:R-:W-:Y:S06]  /*0ee0*/  @!P0 BRA `(.L_x_15) ;  /* 0x0000000000b88947 */ /* 0x000fec0003800000 */
[----:B------:R-:W1:Y:S01]  /*0ef0*/  LDC.64 R4, c[0x0][0xb18] ;  /* 0x0002c600ff047b82 */ /* 0x000e620000000a00 */
[----:B------:R-:W-:-:S07]  /*0f00*/  ISETP.NE.AND P0, PT, R9, 0x1, PT ;  /* 0x000000010900780c */ /* 0x000fce0003f05270 */
[----:B------:R-:W2:Y:S08]  /*0f10*/  LDC R10, c[0x0][0xb0c] ;  /* 0x0002c300ff0a7b82 */ /* 0x000eb00000000800 */
[----:B------:R-:W3:Y:S08]  /*0f20*/  LDC R11, c[0x0][0x370] ;  /* 0x0000dc00ff0b7b82 */ /* 0x000ef00000000800 */
[----:B------:R-:W4:Y:S01]  /*0f30*/  LDC R12, c[0x0][0x374] ;  /* 0x0000dd00ff0c7b82 */ /* 0x000f220000000800 */
[----:B-1----:R-:W-:-:S07]  /*0f40*/  ISETP.NE.AND P1, PT, R4, 0x1, PT ;  /* 0x000000010400780c */ /* 0x002fce0003f25270 */
[----:B------:R-:W3:Y:S01]  /*0f50*/  LDC.64 R6, c[0x0][0xb10] ;  /* 0x0002c400ff067b82 */ /* 0x000ee20000000a00 */
[----:B--2---:R-:W-:-:S07]  /*0f60*/  ISETP.NE.AND P2, PT, R10, 0x1, PT ;  /* 0x000000010a00780c */ /* 0x004fce0003f45270 */
[----:B------:R-:W1:Y:S08]  /*0f70*/  LDC R8, c[0x0][0xb20] ;  /* 0x0002c800ff087b82 */ /* 0x000e700000000800 */
[----:B------:R-:W2:Y:S01]  /*0f80*/  LDC.64 R2, c[0x0][0xb28] ;  /* 0x0002ca00ff027b82 */ /* 0x000ea20000000a00 */
[----:B----4-:R-:W-:-:S04]  /*0f90*/  IMAD.HI.U32 R13, R12, R5, RZ ;  /* 0x000000050c0d7227 */ /* 0x010fc800078e00ff */
[----:B------:R-:W-:-:S04]  /*0fa0*/  IMAD.HI.U32 R5, R165, R5, RZ ;  /* 0x00000005a5057227 */ /* 0x000fc800078e00ff */
[----:B---3--:R-:W-:-:S04]  /*0fb0*/  IMAD.HI.U32 R14, R11, R6, RZ ;  /* 0x000000060b0e7227 */ /* 0x008fc800078e00ff */
[----:B------:R-:W-:Y:S01]  /*0fc0*/  IMAD.HI.U32 R16, R167, R6, RZ ;  /* 0x00000006a7107227 */ /* 0x000fe200078e00ff */
[-C--:B------:R-:W-:Y:S02]  /*0fd0*/  @P2 SHF.R.U32.HI R11, RZ, R7.reuse, R14 ;  /* 0x00000007ff0b2219 */ /* 0x080fe4000001160e */
[-C--:B-1----:R-:W-:Y:S02]  /*0fe0*/  @P1 SHF.R.U32.HI R12, RZ, R8.reuse, R13 ;  /* 0x00000008ff0c1219 */ /* 0x082fe4000001160d */
[----:B------:R-:W-:Y:S02]  /*0ff0*/  SHF.R.U32.HI R8, RZ, R8, R5 ;  /* 0x00000008ff087219 */ /* 0x000fe40000011605 */
[----:B------:R-:W-:Y:S02]  /*1000*/  SHF.R.U32.HI R16, RZ, R7, R16 ;  /* 0x00000007ff107219 */ /* 0x000fe40000011610 */
[----:B------:R-:W-:Y:S01]  /*1010*/  SEL R5, R165, R8, !P1 ;  /* 0x00000008a5057207 */ /* 0x000fe20004800000 */
[----:B--2---:R-:W-:Y:S01]  /*1020*/  IMAD.HI.U32 R14, R12, R2, RZ ;  /* 0x000000020c0e7227 */ /* 0x004fe200078e00ff */
[----:B------:R-:W-:-:S03]  /*1030*/  SEL R7, R167, R16, !P2 ;  /* 0x00000010a7077207 */ /* 0x000fc60005000000 */
[----:B------:R-:W-:Y:S01]  /*1040*/  IMAD.HI.U32 R6, R11, R2, RZ ;  /* 0x000000020b067227 */ /* 0x000fe200078e00ff */
[----:B------:R-:W-:-:S04]  /*1050*/  @P0 SHF.R.U32.HI R12, RZ, R3, R14 ;  /* 0x00000003ff0c0219 */ /* 0x000fc8000001160e */
[----:B------:R-:W-:Y:S01]  /*1060*/  @P0 SHF.R.U32.HI R11, RZ, R3, R6 ;  /* 0x00000003ff0b0219 */ /* 0x000fe20000011606 */
[----:B------:R-:W-:-:S04]  /*1070*/  IMAD R12, R12, R9, RZ ;  /* 0x000000090c0c7224 */ /* 0x000fc800078e02ff */
[----:B------:R-:W-:Y:S01]  /*1080*/  IMAD R6, R11, R9, RZ ;  /* 0x000000090b067224 */ /* 0x000fe200078e02ff */
[----:B------:R-:W-:-:S04]  /*1090*/  ISETP.GE.AND P1, PT, R5, R12, PT ;  /* 0x0000000c0500720c */ /* 0x000fc80003f26270 */
[----:B------:R-:W-:Y:S01]  /*10a0*/  ISETP.GE.OR P1, PT, R7, R6, P1 ;  /* 0x000000060700720c */ /* 0x000fe20000f26670 */
[----:B------:R-:W-:-:S05]  /*10b0*/  IMAD.HI.U32 R6, R5, R2, RZ ;  /* 0x0000000205067227 */ /* 0x000fca00078e00ff */
[----:B------:R-:W-:-:S04]  /*10c0*/  SHF.R.U32.HI R6, RZ, R3, R6 ;  /* 0x00000003ff067219 */ /* 0x000fc80000011606 */
[----:B------:R-:W-:-:S03]  /*10d0*/  SEL R6, R5, R6, !P0 ;  /* 0x0000000605067207 */ /* 0x000fc60004000000 */
[----:B------:R-:W-:Y:S01]  /*10e0*/  @!P1 IMAD.HI.U32 R8, R7, R2, RZ ;  /* 0x0000000207089227 */ /* 0x000fe200078e00ff */
[----:B------:R-:W-:-:S04]  /*10f0*/  IADD3 R2, PT, PT, -R6, RZ, RZ ;  /* 0x000000ff06027210 */ /* 0x000fc80007ffe1ff */
[----:B------:R-:W-:Y:S01]  /*1100*/  @!P1 SHF.R.U32.HI R8, RZ, R3, R8 ;  /* 0x00000003ff089219 */ /* 0x000fe20000011608 */
[----:B------:R-:W-:-:S03]  /*1110*/  IMAD R2, R9, R2, R5 ;  /* 0x0000000209027224 */ /* 0x000fc600078e0205 */
[----:B------:R-:W-:Y:S02]  /*1120*/  @!P1 SEL R3, R7, R8, !P0 ;  /* 0x0000000807039207 */ /* 0x000fe40004000000 */
[----:B------:R-:W-:-:S03]  /*1130*/  IADD3 R8, PT, PT, -R5, RZ, RZ ;  /* 0x000000ff05087210 */ /* 0x000fc60007ffe1ff */
[--C-:B------:R-:W-:Y:S02]  /*1140*/  @!P1 IMAD.IADD R6, R6, 0x1, -R3.reuse ;  /* 0x0000000106069824 */ /* 0x100fe400078e0a03 */
[----:B------:R-:W-:Y:S01]  /*1150*/  @!P1 IMAD R3, R2, R11, R3 ;  /* 0x0000000b02039224 */ /* 0x000fe200078e0203 */
[----:B------:R-:W-:Y:S01]  /*1160*/  IADD3 R2, PT, PT, -R7, RZ, RZ ;  /* 0x000000ff07027210 */ /* 0x000fe20007ffe1ff */
[----:B------:R-:W-:Y:S02]  /*1170*/  @!P1 IMAD R5, R6, R9, R7 ;  /* 0x0000000906059224 */ /* 0x000fe400078e0207 */
[----:B------:R-:W-:Y:S02]  /*1180*/  IMAD R8, R4, R8, R165 ;  /* 0x0000000804087224 */ /* 0x000fe400078e02a5 */
[----:B------:R-:W-:Y:S02]  /*1190*/  @!P1 IMAD.MOV.U32 R7, RZ, RZ, R3 ;  /* 0x000000ffff079224 */ /* 0x000fe400078e0003 */
[----:B------:R-:W-:-:S02]  /*11a0*/  IMAD R2, R10, R2, R167 ;  /* 0x000000020a027224 */ /* 0x000fc400078e02a7 */
[----:B------:R-:W-:Y:S02]  /*11b0*/  IMAD R165, R5, R4, R8 ;  /* 0x0000000405a57224 */ /* 0x000fe400078e0208 */
[----:B------:R-:W-:Y:S02]  /*11c0*/  IMAD R167, R7, R10, R2 ;  /* 0x0000000a07a77224 */ /* 0x000fe400078e0202 */
.L_x_15:
[----:B------:R-:W1:Y:S01]  /*11d0*/  LDCU UR4, c[0x0][0xb30] ;  /* 0x00016600ff0477ac */ /* 0x000e620008000800 */
[----:B------:R-:W2:Y:S08]  /*11e0*/  S2UR UR37, SR_CgaCtaId ;  /* 0x00000000002579c3 */ /* 0x000eb00000008800 */
[----:B------:R-:W3:Y:S01]  /*11f0*/  LDC R72, c[0x0][0xb24] ;  /* 0x0002c900ff487b82 */ /* 0x000ee20000000800 */
[----:B-1----:R-:W-:-:S09]  /*1200*/  UISETP.NE.AND UP1, UPT, UR4, 0x1, UPT ;  /* 0x000000010400788c */ /* 0x002fd2000bf25270 */
[----:B--2---:R-:W-:Y:S05]  /*1210*/  BRA.U UP1, `(.L_x_16) ;  /* 0x0000000101407547 */ /* 0x004fea000b800000 */
[----:B------:R-:W1:Y:S08]  /*1220*/  LDC.64 R4, c[0x0][0xb10] ;  /* 0x0002c400ff047b82 */ /* 0x000e700000000a00 */
[----:B------:R-:W2:Y:S08]  /*1230*/  LDC.64 R2, c[0x0][0xb18] ;  /* 0x0002c600ff027b82 */ /* 0x000eb00000000a00 */
[----:B------:R-:W4:Y:S08]  /*1240*/  LDC R6, c[0x0][0xb20] ;  /* 0x0002c800ff067b82 */ /* 0x000f300000000800 */
[----:B------:R-:W3:Y:S01]  /*1250*/  LDC R8, c[0x0][0xb0c] ;  /* 0x0002c300ff087b82 */ /* 0x000ee20000000800 */
[----:B-1----:R-:W-:-:S05]  /*1260*/  IMAD.HI.U32 R4, R167, R4, RZ ;  /* 0x00000004a7047227 */ /* 0x002fca00078e00ff */
[----:B------:R-:W-:Y:S01]  /*1270*/  SHF.R.U32.HI R4, RZ, R5, R4 ;  /* 0x00000005ff047219 */ /* 0x000fe20000011604 */
[----:B--2---:R-:W-:Y:S01]  /*1280*/  IMAD.HI.U32 R3, R165, R3, RZ ;  /* 0x00000003a5037227 */ /* 0x004fe200078e00ff */
[----:B------:R-:W-:-:S04]  /*1290*/  ISETP.NE.AND P0, PT, R2, 0x1, PT ;  /* 0x000000010200780c */ /* 0x000fc80003f05270 */
[----:B----4-:R-:W-:-:S04]  /*12a0*/  SHF.R.U32.HI R6, RZ, R6, R3 ;  /* 0x00000006ff067219 */ /* 0x010fc80000011603 */
[----:B------:R-:W-:Y:S02]  /*12b0*/  SEL R3, R165, R6, !P0 ;  /* 0x00000006a5037207 */ /* 0x000fe40004000000 */
[----:B---3--:R-:W-:-:S04]  /*12c0*/  ISETP.NE.AND P1, PT, R8, 0x1, PT ;  /* 0x000000010800780c */ /* 0x008fc80003f25270 */
[----:B------:R-:W-:-:S05]  /*12d0*/  SEL R4, R167, R4, !P1 ;  /* 0x00000004a7047207 */ /* 0x000fca0004800000 */
[----:B------:R-:W-:Y:S02]  /*12e0*/  IMAD.IADD R5, R3, 0x1, -R4 ;  /* 0x0000000103057824 */ /* 0x000fe400078e0a04 */
[----:B------:R-:W-:Y:S02]  /*12f0*/  IMAD.IADD R3, R4, 0x1, -R3 ;  /* 0x0000000104037824 */ /* 0x000fe400078e0a03 */
[----:B------:R-:W-:Y:S02]  /*1300*/  IMAD R167, R5, R8, R167 ;  /* 0x0000000805a77224 */ /* 0x000fe400078e02a7 */
[----:B------:R-:W-:-:S07]  /*1310*/  IMAD R165, R3, R2, R165 ;  /* 0x0000000203a57224 */ /* 0x000fce00078e02a5 */
.L_x_16:
[----:B------:R-:W-:Y:S01]  /*1320*/  BAR.SYNC.DEFER_BLOCKING 0x0 ;  /* 0x0000000000007b1d */ /* 0x000fe20000010000 */
[----:B------:R-:W-:Y:S01]  /*1330*/  UISETP.NE.AND UP1, UPT, UR8, 0x2, UPT ;  /* 0x000000020800788c */ /* 0x000fe2000bf25270 */
[----:B------:R-:W-:Y:S02]  /*1340*/  ISETP.NE.OR P5, PT, R0, 0x2, !P5 ;  /* 0x000000020000780c */ /* 0x000fe40006fa5670 */
[----:B------:R-:W-:-:S06]  /*1350*/  LOP3.LUT R2, R176, 0x1f, RZ, 0xc0, !PT ;  /* 0x0000001fb0027812 */ /* 0x000fcc00078ec0ff */
[----:B------:R-:W-:Y:S05]  /*1360*/  BRA.U UP1, `(.L_x_17) ;  /* 0x0000001101847547 */ /* 0x000fea000b800000 */
[----:B------:R-:W1:Y:S01]  /*1370*/  LDCU UR13, c[0x0][0x38c] ;  /* 0x00007180ff0d77ac */ /* 0x000e620008000800 */
[----:B------:R-:W2:Y:S01]  /*1380*/  LDC R9, c[0x0][0x370] ;  /* 0x0000dc00ff097b82 */ /* 0x000ea20000000800 */
[----:B------:R-:W-:Y:S01]  /*1390*/  PLOP3.LUT P1, PT, PT, PT, UP2, 0x80, 0x8 ;  /* 0x000000000008781c */ /* 0x000fe20003f2f028 */
[----:B------:R-:W-:Y:S01]  /*13a0*/  HFMA2 R12, -RZ, RZ, 0, 0 ;  /* 0x00000000ff0c7431 */ /* 0x000fe200000001ff */
[----:B------:R-:W-:Y:S01]  /*13b0*/  ISETP.EQ.OR P4, PT, R2, RZ, P5 ;  /* 0x000000ff0200720c */ /* 0x000fe20002f82670 */
[----:B------:R-:W-:Y:S01]  /*13c0*/  IMAD.MOV.U32 R15, RZ, RZ, 0x1 ;  /* 0x00000001ff0f7424 */ /* 0x000fe200078e00ff */
[----:B------:R-:W-:Y:S01]  /*13d0*/  PLOP3.LUT P1, PT, P1, PT, PT, 0x8, 0x80 ;  /* 0x000000000080781c */ /* 0x000fe20000f2e170 */
[----:B------:R-:W-:Y:S01]  /*13e0*/  IMAD.MOV.U32 R14, RZ, RZ, RZ ;  /* 0x000000ffff0e7224 */ /* 0x000fe200078e00ff */
[----:B------:R-:W-:Y:S01]  /*13f0*/  MOV R8, 0x1 ;  /* 0x0000000100087802 */ /* 0x000fe20000000f00 */
[----:B------:R-:W4:Y:S01]  /*1400*/  LDC R0, c[0x0][0x374] ;  /* 0x0000dd00ff007b82 */ /* 0x000f220000000800 */
[----:B------:R-:W-:Y:S01]  /*1410*/  IMAD.MOV.U32 R10, RZ, RZ, RZ ;  /* 0x000000ffff0a7224 */ /* 0x000fe200078e00ff */
[----:B------:R-:W2:Y:S01]  /*1420*/  LDCU.64 UR22, c[0x0][0x348] ;  /* 0x00006900ff1677ac */ /* 0x000ea20008000a00 */
[----:B------:R-:W-:Y:S01]  /*1430*/  UMOV UR6, URZ ;  /* 0x000000ff00067c82 */ /* 0x000fe20008000000 */
[----:B-1----:R-:W-:-:S04]  /*1440*/  UIADD3 UR5, UPT, UPT, UR13, 0x1f, URZ ;  /* 0x0000001f0d057890 */ /* 0x002fc8000fffe0ff */
[----:B------:R-:W-:-:S04]  /*1450*/  USHF.R.S32.HI UR4, URZ, 0x1f, UR5 ;  /* 0x0000001fff047899 */ /* 0x000fc80008011405 */
[----:B------:R-:W-:-:S04]  /*1460*/  ULEA.HI UR4, UR4, UR5, URZ, 0x5 ;  /* 0x0000000504047291 */ /* 0x000fc8000f8f28ff */
[----:B------:R-:W-:Y:S02]  /*1470*/  USHF.R.S32.HI UR15, URZ, 0x5, UR4 ;  /* 0x00000005ff0f7899 */ /* 0x000fe40008011404 */
[----:B------:R-:W-:Y:S02]  /*1480*/  UIADD3 UR4, UPT, UPT, UR13, -0x1, URZ ;  /* 0xffffffff0d047890 */ /* 0x000fe4000fffe0ff */
[----:B------:R-:W-:Y:S02]  /*1490*/  UISETP.LT.U32.AND UP0, UPT, UR15, 0x5, UPT ;  /* 0x000000050f00788c */ /* 0x000fe4000bf01070 */
[----:B------:R-:W-:Y:S02]  /*14a0*/  UISETP.GE.U32.AND UP1, UPT, UR4, -0x3f, UPT ;  /* 0xffffffc10400788c */ /* 0x000fe4000bf26070 */
[----:B------:R-:W-:Y:S02]  /*14b0*/  USEL UR14, UR15, 0x5, UP0 ;  /* 0x000000050f0e7887 */ /* 0x000fe40008000000 */
[----:B------:R-:W-:-:S02]  /*14c0*/  UIADD3 UR13, UPT, UPT, UR13, 0x3e, URZ ;  /* 0x0000003e0d0d7890 */ /* 0x000fc4000fffe0ff */
[----:B------:R-:W-:Y:S02]  /*14d0*/  UIADD3 UR5, UPT, UPT, UR14, -0x1, URZ ;  /* 0xffffffff0e057890 */ /* 0x000fe4000fffe0ff */
[----:B------:R-:W-:-:S03]  /*14e0*/  UIADD3 UR7, UPT, UPT, UR15, -UR14, URZ ;  /* 0x8000000e0f077290 */ /* 0x000fc6000fffe0ff */
[----:B------:R-:W-:-:S04]  /*14f0*/  @UP1 UIADD3 UR5, UPT, UPT, UR14, URZ, URZ ;  /* 0x000000ff0e051290 */ /* 0x000fc8000fffe0ff */
[----:B--2---:R-:W-:-:S12]  /*1500*/  UIADD3 UR5, UPT, UPT, UR5, 0x1, URZ ;  /* 0x0000000105057890 */ /* 0x004fd8000fffe0ff */
.L_x_35:
[----:B------:R-:W-:Y:S01]  /*1510*/  UISETP.NE.AND UP0, UPT, UR37, URZ, UPT ;  /* 0x000000ff2500728c */ /* 0x000fe2000bf05270 */
[----:B------:R-:W1:Y:S08]  /*1520*/  S2UR UR37, SR_CgaCtaId ;  /* 0x00000000002579c3 */ /* 0x000e700000008800 */
[----:B------:R-:W-:Y:S05]  /*1530*/  BRA.U UP0, `(.L_x_18) ;  /* 0x0000000100347547 */ /* 0x000fea000b800000 */
[----:B------:R-:W2:Y:S01]  /*1540*/  S2R R2, SR_CgaCtaId ;  /* 0x0000000000027919 */ /* 0x000ea20000008800 */
[----:B------:R-:W-:-:S04]  /*1550*/  MOV R3, 0x400 ;  /* 0x0000040000037802 */ /* 0x000fc80000000f00 */
[----:B--2---:R-:W-:Y:S02]  /*1560*/  LEA R3, R2, R3, 0x18 ;  /* 0x0000000302037211 */ /* 0x004fe400078ec0ff */
[----:B------:R-:W-:-:S03]  /*1570*/  SHF.L.U32 R2, R8, 0x1f, RZ ;  /* 0x0000001f08027819 */ /* 0x000fc600000006ff */
[----:B------:R-:W-:-:S04]  /*1580*/  IMAD R3, R10, 0x8, R3 ;  /* 0x000000080a037824 */ /* 0x000fc800078e0203 */
[----:B------:R-:W2:Y:S02]  /*1590*/  SYNCS.PHASECHK.TRANS64.TRYWAIT P0, [R3+URZ+0xe0], R2 ;  /* 0x0000e002030075a7 */ /* 0x000ea400080011ff */
[----:B--2---:R-:W-:Y:S05]  /*15a0*/  @!P0 BRA `(.L_x_19) ;  /* 0x00000054000c8947 */ /* 0x004fea0003800000 */
.L_x_96:
[----:B------:R-:W-:Y:S01]  /*15b0*/  VIADD R10, R10, 0x1 ;  /* 0x000000010a0a7836 */ /* 0x000fe20000000000 */
[----:B------:R2:W-:Y:S04]  /*15c0*/  SYNCS.ARRIVE.TRANS64.A1T0 RZ, [R3+URZ+0xd0], RZ ;  /* 0x0000d0ff03ff79a7 */ /* 0x0005e800081000ff */
[----:B------:R-:W-:-:S04]  /*15d0*/  ISETP.NE.AND P0, PT, R10, 0x2, PT ;  /* 0x000000020a00780c */ /* 0x000fc80003f05270 */
[----:B------:R-:W-:Y:S02]  /*15e0*/  SEL R10, R10, RZ, P0 ;  /* 0x000000ff0a0a7207 */ /* 0x000fe40000000000 */
[----:B--2---:R-:W-:-:S04]  /*15f0*/  SEL R3, RZ, 0x1, P0 ;  /* 0x00000001ff037807 */ /* 0x004fc80000000000 */
[----:B------:R-:W-:-:S07]  /*1600*/  LOP3.LUT R8, R8, R3, RZ, 0x3c, !PT ;  /* 0x0000000308087212 */ /* 0x000fce00078e3cff */
.L_x_18:
[----:B------:R-:W-:Y:S01]  /*1610*/  UMOV UR4, 0x400 ;  /* 0x0000040000047882 */ /* 0x000fe20000000000 */
[----:B------:R-:W-:Y:S01]  /*1620*/  SHF.L.U32 R2, R15, 0x1f, RZ ;  /* 0x0000001f0f027819 */ /* 0x000fe200000006ff */
[----:B-1----:R-:W-:Y:S01]  /*1630*/  ULEA UR4, UR37, UR4, 0x18 ;  /* 0x0000000425047291 */ /* 0x002fe2000f8ec0ff */
[----:B------:R-:W-:Y:S01]  /*1640*/  R2UR UR35, R167 ;  /* 0x00000000a72372ca */ /* 0x000fe200000e0000 */
[----:B------:R-:W-:Y:S01]  /*1650*/  UISETP.GE.U32.AND UP0, UPT, UR13, 0x3f, UPT ;  /* 0x0000003f0d00788c */ /* 0x000fe2000bf06070 */
[----:B------:R-:W-:Y:S01]  /*1660*/  R2UR UR11, R165 ;  /* 0x00000000a50b72ca */ /* 0x000fe200000e0000 */
[----:B------:R-:W-:Y:S01]  /*1670*/  ULEA UR8, UR6, UR4, 0x3 ;  /* 0x0000000406087291 */ /* 0x000fe2000f8e18ff */
[----:B------:R-:W-:-:S08]  /*1680*/  UMOV UR24, URZ ;  /* 0x000000ff00187c82 */ /* 0x000fd00008000000 */
[----:B------:R1:W2:Y:S01]  /*1690*/  SYNCS.PHASECHK.TRANS64.TRYWAIT P0, [UR8+0x28], R2 ;  /* 0x00002802ff0075a7 */ /* 0x0002a20008001108 */
[----:B------:R-:W-:Y:S02]  /*16a0*/  USHF.L.U32 UR35, UR35, 0x7, URZ ;  /* 0x0000000723237899 */ /* 0x000fe400080006ff */
[----:B------:R-:W-:Y:S01]  /*16b0*/  USHF.L.U32 UR11, UR11, 0x6, URZ ;  /* 0x000000060b0b7899 */ /* 0x000fe200080006ff */
[----:B------:R-:W-:Y:S11]  /*16c0*/  BRA.U !UP0, `(.L_x_20) ;  /* 0x0000000108a87547 */ /* 0x000ff6000b800000 */
[----:B------:R-:W-:Y:S01]  /*16d0*/  UMOV UR16, URZ ;  /* 0x000000ff00107c82 */ /* 0x000fe20008000000 */
[----:B------:R-:W-:-:S05]  /*16e0*/  UMOV UR17, UR6 ;  /* 0x0000000600117c82 */ /* 0x000fca0008000000 */
.L_x_25:
[----:B-1----:R-:W-:Y:S01]  /*16f0*/  ULEA UR33, UR17, UR4, 0x3 ;  /* 0x0000000411217291 */ /* 0x002fe2000f8e18ff */
[----:B--2---:R-:W-:Y:S01]  /*1700*/  @!P5 MOV R3, 0x1800 ;  /* 0x000018000003d802 */ /* 0x004fe20000000f00 */
[----:B--2---:R-:W-:Y:S10]  /*1710*/  @P0 BRA `(.L_x_21) ;  /* 0x00000000000c0947 */ /* 0x004ff40003800000 */
[----:B------:R-:W-:-:S04]  /*1720*/  SHF.L.U32 R5, R15, 0x1f, RZ ;  /* 0x0000001f0f057819 */ /* 0x000fc800000006ff */
[----:B------:R-:W2:Y:S02]  /*1730*/  SYNCS.PHASECHK.TRANS64.TRYWAIT P0, [UR33+0x28], R5 ;  /* 0x00002805ff0075a7 */ /* 0x000ea40008001121 */
[----:B--2---:R-:W-:Y:S05]  /*1740*/  @!P0 BRA `(.L_x_22) ;  /* 0x0000005000b88947 */ /* 0x004fea0003800000 */
.L_x_21:
[----:B------:R2:W-:Y:S01]  /*1750*/  @!P5 SYNCS.ARRIVE.TRANS64 RZ, [UR33], R3 ;  /* 0x00000003ffffd9a7 */ /* 0x0005e20008000021 */
[----:B------:R-:W-:Y:S04]  /*1760*/  BSSY.RECONVERGENT B0, `(.L_x_23) ;  /* 0x0000003000007945 */ /* 0x000fe80003800200 */
[----:B------:R-:W-:Y:S05]  /*1770*/  @P4 BRA `(.L_x_24) ;  /* 0x0000000000044947 */ /* 0x000fea0003800000 */
[----:B------:R-:W-:Y:S05]  /*1780*/  BPT.TRAP 0x1 ;  /* 0x000000040000795c */ /* 0x000fea0000300000 */
.L_x_24:
[----:B------:R-:W-:Y:S05]  /*1790*/  BSYNC.RECONVERGENT B0 ;  /* 0x0000000000007941 */ /* 0x000fea0003800200 */
.L_x_23:
[----:B------:R-:W-:Y:S02]  /*17a0*/  UIADD3 UR6, UPT, UPT, UR17, 0x1, URZ ;  /* 0x0000000111067890 */ /* 0x000fe4000fffe0ff */
[----:B------:R-:W-:Y:S02]  /*17b0*/  ULEA UR32, UR17, UR4, 0xc ;  /* 0x0000000411207291 */ /* 0x000fe4000f8e60ff */
[----:B------:R-:W-:Y:S02]  /*17c0*/  UISETP.NE.AND UP0, UPT, UR6, 0x5, UPT ;  /* 0x000000050600788c */ /* 0x000fe4000bf05270 */
[----:B------:R-:W-:Y:S02]  /*17d0*/  UIADD3 UR26, UP1, UPT, UR22, 0x80, URZ ;  /* 0x00000080161a7890 */ /* 0x000fe4000ff3e0ff */
[----:B------:R-:W-:Y:S02]  /*17e0*/  USEL UR9, URZ, 0x1, UP0 ;  /* 0x00000001ff097887 */ /* 0x000fe40008000000 */
[----:B------:R-:W-:-:S02]  /*17f0*/  USEL UR6, UR6, URZ, UP0 ;  /* 0x000000ff06067287 */ /* 0x000fc40008000000 */
[----:B------:R-:W-:Y:S02]  /*1800*/  UIADD3 UR20, UP0, UPT, UR22, 0x180, URZ ;  /* 0x0000018016147890 */ /* 0x000fe4000ff1e0ff */
[----:B------:R-:W-:Y:S01]  /*1810*/  ULEA UR8, UR6, UR4, 0x3 ;  /* 0x0000000406087291 */ /* 0x000fe2000f8e18ff */
[----:B------:R-:W-:Y:S01]  /*1820*/  LOP3.LUT R15, R15, UR9, RZ, 0x3c, !PT ;  /* 0x000000090f0f7c12 */ /* 0x000fe2000f8e3cff */
[----:B------:R-:W-:Y:S02]  /*1830*/  USHF.L.U32 UR34, UR16, 0x5, URZ ;  /* 0x0000000510227899 */ /* 0x000fe400080006ff */
[----:B------:R-:W-:Y:S01]  /*1840*/  UIADD3.X UR27, UPT, UPT, URZ, UR23, URZ, UP1, !UPT ;  /* 0x00000017ff1b7290 */ /* 0x000fe20008ffe4ff */
[----:B-1----:R-:W-:Y:S01]  /*1850*/  SHF.L.U32 R2, R15, 0x1f, RZ ;  /* 0x0000001f0f027819 */ /* 0x002fe200000006ff */
[----:B------:R-:W-:Y:S02]  /*1860*/  UIADD3 UR32, UPT, UPT, UR32, 0x4400, URZ ;  /* 0x0000440020207890 */ /* 0x000fe4000fffe0ff */
[----:B------:R-:W-:Y:S01]  /*1870*/  UIADD3.X UR21, UPT, UPT, URZ, UR23, URZ, UP0, !UPT ;  /* 0x00000017ff157290 */ /* 0x000fe200087fe4ff */
[----:B------:R1:W1:Y:S01]  /*1880*/  SYNCS.PHASECHK.TRANS64.TRYWAIT P0, [UR8+0x28], R2 ;  /* 0x00002802ff0075a7 */ /* 0x0002620008001108 */
[----:B------:R-:W-:Y:S01]  /*1890*/  ULEA UR8, UR17, UR4, 0xb ;  /* 0x0000000411087291 */ /* 0x000fe2000f8e58ff */
[----:B------:R-:W-:Y:S01]  /*18a0*/  UMOV UR18, 0x0 ;  /* 0x0000000000127882 */ /* 0x000fe20000000000 */
[----:B------:R-:W-:-:S02]  /*18b0*/  UMOV UR19, 0x10000000 ;  /* 0x1000000000137882 */ /* 0x000fc40000000000 */
[----:B------:R-:W-:Y:S01]  /*18c0*/  UIADD3 UR8, UPT, UPT, UR8, 0x9400, URZ ;  /* 0x0000940008087890 */ /* 0x000fe2000fffe0ff */
[----:B------:R1:W-:Y:S01]  /*18d0*/  UTMALDG.3D [UR32], [UR26], desc[UR18] ;  /* 0x000012201a0075b4 */ /* 0x0003e20008011000 */
[----:B------:R-:W-:Y:S01]  /*18e0*/  UMOV UR12, UR36 ;  /* 0x00000024000c7c82 */ /* 0x000fe20008000000 */
[----:B------:R-:W-:Y:S01]  /*18f0*/  UMOV UR9, UR33 ;  /* 0x0000002100097c82 */ /* 0x000fe20008000000 */
[----:B------:R-:W-:Y:S01]  /*1900*/  UMOV UR10, UR34 ;  /* 0x00000022000a7c82 */ /* 0x000fe20008000000 */
[----:B------:R-:W-:Y:S01]  /*1910*/  UIADD3 UR16, UPT, UPT, UR16, 0x1, URZ ;  /* 0x0000000110107890 */ /* 0x000fe2000fffe0ff */
[----:B------:R-:W-:Y:S01]  /*1920*/  UMOV UR24, UR5 ;  /* 0x0000000500187c82 */ /* 0x000fe20008000000 */
[----:B------:R-:W-:Y:S02]  /*1930*/  UMOV UR17, UR6 ;  /* 0x0000000600117c82 */ /* 0x000fe40008000000 */
[----:B------:R1:W-:Y:S01]  /*1940*/  UTMALDG.3D [UR8], [UR20], desc[UR18] ;  /* 0x00001208140075b4 */ /* 0x0003e20008011000 */
[----:B------:R-:W-:-:S09]  /*1950*/  UISETP.NE.AND UP0, UPT, UR16, UR5, UPT ;  /* 0x000000051000728c */ /* 0x000fd2000bf05270 */
[----:B------:R-:W-:Y:S05]  /*1960*/  BRA.U UP0, `(.L_x_25) ;  /* 0xfffffffd00607547 */ /* 0x000fea000b83ffff */
.L_x_20:
[----:B-1----:R-:W-:Y:S01]  /*1970*/  ULEA UR8, UR6, UR4, 0x3 ;  /* 0x0000000406087291 */ /* 0x002fe2000f8e18ff */
[----:B------:R-:W-:Y:S01]  /*1980*/  SHF.L.U32 R2, R15, 0x1f, RZ ;  /* 0x0000001f0f027819 */ /* 0x000fe200000006ff */
[----:B------:R-:W-:Y:S01]  /*1990*/  @!P1 SYNCS.ARRIVE.TRANS64.A1T0 RZ, [UR4+0x68], RZ ;  /* 0x000068ffffff99a7 */ /* 0x000fe20008100004 */
[----:B------:R-:W-:-:S06]  /*19a0*/  UISETP.GT.AND UP0, UPT, UR15, UR14, UPT ;  /* 0x0000000e0f00728c */ /* 0x000fcc000bf04270 */
[----:B--2---:R1:W2:Y:S03]  /*19b0*/  SYNCS.PHASECHK.TRANS64.TRYWAIT P0, [UR8+0x28], R2 ;  /* 0x00002802ff0075a7 */ /* 0x0042a60008001108 */
[----:B------:R-:W-:Y:S05]  /*19c0*/  BRA.U !UP0, `(.L_x_26) ;  /* 0x0000000108ac7547 */ /* 0x000fea000b800000 */
[----:B------:R-:W-:Y:S01]  /*19d0*/  UIADD3 UR21, UPT, UPT, UR7, UR24, URZ ;  /* 0x0000001807157290 */ /* 0x000fe2000fffe0ff */
[----:B------:R-:W-:-:S11]  /*19e0*/  UMOV UR25, UR6 ;  /* 0x0000000600197c82 */ /* 0x000fd60008000000 */
.L_x_31:
[----:B-1----:R-:W-:Y:S01]  /*19f0*/  ULEA UR17, UR25, UR4, 0x3 ;  /* 0x0000000419117291 */ /* 0x002fe2000f8e18ff */
[----:B--2---:R-:W-:Y:S01]  /*1a00*/  @!P5 MOV R3, 0x1800 ;  /* 0x000018000003d802 */ /* 0x004fe20000000f00 */
[----:B--2---:R-:W-:Y:S10]  /*1a10*/  @P0 BRA `(.L_x_27) ;  /* 0x00000000000c0947 */ /* 0x004ff40003800000 */
[----:B------:R-:W-:-:S04]  /*1a20*/  SHF.L.U32 R5, R15, 0x1f, RZ ;  /* 0x0000001f0f057819 */ /* 0x000fc800000006ff */
[----:B------:R-:W2:Y:S02]  /*1a30*/  SYNCS.PHASECHK.TRANS64.TRYWAIT P0, [UR17+0x28], R5 ;  /* 0x00002805ff0075a7 */ /* 0x000ea40008001111 */
[----:B--2---:R-:W-:Y:S05]  /*1a40*/  @!P0 BRA `(.L_x_28) ;  /* 0x0000005000108947 */ /* 0x004fea0003800000 */
.L_x_27:
[----:B------:R2:W-:Y:S01]  /*1a50*/  @!P5 SYNCS.ARRIVE.TRANS64 RZ, [UR17], R3 ;  /* 0x00000003ffffd9a7 */ /* 0x0005e20008000011 */
[----:B------:R-:W-:Y:S04]  /*1a60*/  BSSY.RECONVERGENT B0, `(.L_x_29) ;  /* 0x0000003000007945 */ /* 0x000fe80003800200 */
[----:B------:R-:W-:Y:S05]  /*1a70*/  @P4 BRA `(.L_x_30) ;  /* 0x0000000000044947 */ /* 0x000fea0003800000 */
[----:B------:R-:W-:Y:S05]  /*1a80*/  BPT.TRAP 0x1 ;  /* 0x000000040000795c */ /* 0x000fea0000300000 */
.L_x_30:
[----:B------:R-:W-:Y:S05]  /*1a90*/  BSYNC.RECONVERGENT B0 ;  /* 0x0000000000007941 */ /* 0x000fea0003800200 */
.L_x_29:
        /* <DEDUP_REMOVED lines=10> */
[----:B------:R-:W-:Y:S01]  /*1b40*/  UIADD3 UR16, UPT, UPT, UR16, 0x4400, URZ ;  /* 0x0000440010107890 */ /* 0x000fe2000fffe0ff */
[----:B-1----:R-:W-:Y:S01]  /*1b50*/  SHF.L.U32 R2, R15, 0x1f, RZ ;  /* 0x0000001f0f027819 */ /* 0x002fe200000006ff */
[----:B------:R-:W-:Y:S02]  /*1b60*/  UIADD3.X UR31, UPT, UPT, URZ, UR23, URZ, UP1, !UPT ;  /* 0x00000017ff1f7290 */ /* 0x000fe40008ffe4ff */
[----:B------:R-:W-:Y:S01]  /*1b70*/  UIADD3.X UR29, UPT, UPT, URZ, UR23, URZ, UP0, !UPT ;  /* 0x00000017ff1d7290 */ /* 0x000fe200087fe4ff */
[----:B------:R1:W1:Y:S01]  /*1b80*/  SYNCS.PHASECHK.TRANS64.TRYWAIT P0, [UR8+0x28], R2 ;  /* 0x00002802ff0075a7 */ /* 0x0002620008001108 */
[----:B------:R-:W-:Y:S01]  /*1b90*/  ULEA UR8, UR25, UR4, 0xb ;  /* 0x0000000419087291 */ /* 0x000fe2000f8e58ff */
[----:B------:R-:W-:Y:S01]  /*1ba0*/  UMOV UR26, 0x0 ;  /* 0x00000000001a7882 */ /* 0x000fe20000000000 */
[----:B------:R-:W-:-:S02]  /*1bb0*/  UMOV UR27, 0x10000000 ;  /* 0x10000000001b7882 */ /* 0x000fc40000000000 */
[----:B------:R-:W-:Y:S01]  /*1bc0*/  UIADD3 UR8, UPT, UPT, UR8, 0x9400, URZ ;  /* 0x0000940008087890 */ /* 0x000fe2000fffe0ff */
[----:B------:R-:W-:Y:S01]  /*1bd0*/  UMOV UR19, UR35 ;  /* 0x0000002300137c82 */ /* 0x000fe20008000000 */
[----:B------:R-:W-:Y:S01]  /*1be0*/  UMOV UR20, UR36 ;  /* 0x0000002400147c82 */ /* 0x000fe20008000000 */
[----:B------:R-:W-:Y:S01]  /*1bf0*/  UMOV UR12, UR36 ;  /* 0x00000024000c7c82 */ /* 0x000fe20008000000 */
[----:B------:R-:W-:Y:S01]  /*1c00*/  UMOV UR9, UR17 ;  /* 0x0000001100097c82 */ /* 0x000fe20008000000 */
[----:B------:R-:W-:Y:S01]  /*1c10*/  UMOV UR10, UR18 ;  /* 0x00000012000a7c82 */ /* 0x000fe20008000000 */
[----:B------:R1:W-:Y:S01]  /*1c20*/  UTMALDG.3D [UR16], [UR30], desc[UR26] ;  /* 0x00001a101e0075b4 */ /* 0x0003e20008011000 */
[----:B------:R-:W-:Y:S01]  /*1c30*/  UIADD3 UR24, UPT, UPT, UR24, 0x1, URZ ;  /* 0x0000000118187890 */ /* 0x000fe2000fffe0ff */
[----:B------:R-:W-:-:S03]  /*1c40*/  UMOV UR25, UR6 ;  /* 0x0000000600197c82 */ /* 0x000fc60008000000 */
[----:B------:R-:W-:Y:S01]  /*1c50*/  UISETP.NE.AND UP0, UPT, UR24, UR21, UPT ;  /* 0x000000151800728c */ /* 0x000fe2000bf05270 */
[----:B------:R1:W-:Y:S08]  /*1c60*/  UTMALDG.3D [UR8], [UR28], desc[UR26] ;  /* 0x00001a081c0075b4 */ /* 0x0003f00008011000 */
[----:B------:R-:W-:Y:S05]  /*1c70*/  BRA.U UP0, `(.L_x_31) ;  /* 0xfffffffd005c7547 */ /* 0x000fea000b83ffff */
.L_x_26:
[----:B-1----:R-:W-:Y:S01]  /*1c80*/  LEA R2, R14, UR4, 0x3 ;  /* 0x000000040e027c11 */ /* 0x002fe2000f8e18ff */
[----:B------:R-:W-:Y:S01]  /*1c90*/  NOP ;  /* 0x0000000000007918 */ /* 0x000fe20000000000 */
[----:B--2---:R-:W-:Y:S02]  /*1ca0*/  SHF.L.U32 R3, R12, 0x1f, RZ ;  /* 0x0000001f0c037819 */ /* 0x004fe400000006ff */
[----:B------:R-:W-:Y:S02]  /*1cb0*/  LEA R4, R14, UR4, 0x4 ;  /* 0x000000040e047c11 */ /* 0x000fe4000f8e20ff */
[----:B------:R-:W1:Y:S02]  /*1cc0*/  SYNCS.PHASECHK.TRANS64.TRYWAIT P0, [R2+URZ+0x70], R3 ;  /* 0x00007003020075a7 */ /* 0x000e6400080011ff */
[----:B-1----:R-:W-:Y:S05]  /*1cd0*/  @!P0 BRA `(.L_x_32) ;  /* 0x0000004c00848947 */ /* 0x002fea0003800000 */
.L_x_99:
[----:B------:R-:W2:Y:S01]  /*1ce0*/  LDS.128 R4, [R4+0x100] ;  /* 0x0001000004047984 */ /* 0x000ea20000000c00 */
[----:B---3--:R-:W-:Y:S01]  /*1cf0*/  ISETP.GE.AND P0, PT, R72, 0x1, PT ;  /* 0x000000014800780c */ /* 0x008fe20003f06270 */
[----:B-1----:R-:W-:Y:S01]  /*1d00*/  VIADD R2, R2, 0x80 ;  /* 0x0000008002027836 */ /* 0x002fe20000000000 */
[----:B------:R-:W-:Y:S01]  /*1d10*/  @!PT LDS RZ, [RZ] ;  /* 0x00000000fffff984 */ /* 0x000fe20000000800 */
[----:B------:R-:W-:Y:S01]  /*1d20*/  @!PT LDS RZ, [RZ] ;  /* 0x00000000fffff984 */ /* 0x000fe20000000800 */
[----:B------:R-:W-:Y:S01]  /*1d30*/  @!PT LDS RZ, [RZ] ;  /* 0x00000000fffff984 */ /* 0x000fe20000000800 */
[----:B------:R-:W-:Y:S01]  /*1d40*/  @!PT LDS RZ, [RZ] ;  /* 0x00000000fffff984 */ /* 0x000fe20000000800 */
[----:B------:R1:W-:Y:S06]  /*1d50*/  MEMBAR.ALL.CTA ;  /* 0x0000000000007992 */ /* 0x0003ec0000008000 */
[----:B-1----:R-:W1:Y:S01]  /*1d60*/  FENCE.VIEW.ASYNC.S ;  /* 0x00000000000073c6 */ /* 0x002e620000000000 */
[----:B------:R-:W-:-:S04]  /*1d70*/  PRMT R2, RZ, 0x654, R2 ;  /* 0x00000654ff027816 */ /* 0x000fc80000000002 */
[----:B-1----:R1:W-:Y:S01]  /*1d80*/  SYNCS.ARRIVE.TRANS64.RED.A1T0 RZ, [R2+URZ], RZ ;  /* 0x000000ff02ff79a7 */ /* 0x0023e200081004ff */
[----:B--2---:R-:W-:-:S13]  /*1d90*/  LOP3.LUT P2, RZ, R6, 0x1, RZ, 0xc0, !PT ;  /* 0x0000000106ff7812 */ /* 0x004fda000784c0ff */
[----:B------:R-:W-:Y:S01]  /*1da0*/  @P2 SHF.R.U32.HI R3, RZ, 0x10, R5 ;  /* 0x00000010ff032819 */ /* 0x000fe20000011605 */
[----:B------:R-:W-:Y:S01]  /*1db0*/  VOTEU.ANY UP0, P2 ;  /* 0x0000000000ff7886 */ /* 0x000fe20001000100 */
[----:B------:R-:W-:Y:S02]  /*1dc0*/  @P2 MOV R13, R4 ;  /* 0x00000004000d2202 */ /* 0x000fe40000000f00 */
[----:B------:R-:W-:Y:S02]  /*1dd0*/  @P2 R2UR.BROADCAST UR8, R3 ;  /* 0x00000000030822ca */ /* 0x000fe400008e0000 */
[----:B------:R-:W-:-:S11]  /*1de0*/  @P2 LOP3.LUT R11, R5, 0xffff, RZ, 0xc0, !PT ;  /* 0x0000ffff050b2812 */ /* 0x000fd600078ec0ff */
[----:B------:R-:W-:Y:S01]  /*1df0*/  @UP0 UMOV UR36, UR8 ;  /* 0x0000000800240c82 */ /* 0x000fe20008000000 */
[----:B-1----:R-:W-:Y:S05]  /*1e00*/  @!P0 BRA `(.L_x_33) ;  /* 0x0000000000b88947 */ /* 0x002fea0003800000 */
[----:B------:R-:W4:Y:S01]  /*1e10*/  LDC.64 R4, c[0x0][0xb18] ;  /* 0x0002c600ff047b82 */ /* 0x000f220000000a00 */
[----:B------:R-:W-:-:S07]  /*1e20*/  ISETP.NE.AND P3, PT, R72, 0x1, PT ;  /* 0x000000014800780c */ /* 0x000fce0003f65270 */
[----:B------:R-:W1:Y:S08]  /*1e30*/  LDC.64 R6, c[0x0][0xb10] ;  /* 0x0002c400ff067b82 */ /* 0x000e700000000a00 */
[----:B------:R-:W2:Y:S08]  /*1e40*/  LDC R16, c[0x0][0xb20] ;  /* 0x0002c800ff107b82 */ /* 0x000eb00000000800 */
[----:B------:R-:W3:Y:S01]  /*1e50*/  LDC R18, c[0x0][0xb0c] ;  /* 0x0002c300ff127b82 */ /* 0x000ee20000000800 */
[----:B----4-:R-:W-:Y:S01]  /*1e60*/  IMAD.HI.U32 R17, R0, R5, RZ ;  /* 0x0000000500117227 */ /* 0x010fe200078e00ff */
[----:B------:R-:W-:-:S03]  /*1e70*/  ISETP.NE.AND P0, PT, R4, 0x1, PT ;  /* 0x000000010400780c */ /* 0x000fc60003f05270 */
[----:B------:R-:W-:-:S03]  /*1e80*/  IMAD.HI.U32 R5, R11, R5, RZ ;  /* 0x000000050b057227 */ /* 0x000fc600078e00ff */
[----:B------:R-:W4:Y:S01]  /*1e90*/  LDC.64 R2, c[0x0][0xb28] ;  /* 0x0002ca00ff027b82 */ /* 0x000f220000000a00 */
[----:B-1----:R-:W-:-:S04]  /*1ea0*/  IMAD.HI.U32 R20, R9, R6, RZ ;  /* 0x0000000609147227 */ /* 0x002fc800078e00ff */
[----:B------:R-:W-:Y:S01]  /*1eb0*/  IMAD.HI.U32 R22, R13, R6, RZ ;  /* 0x000000060d167227 */ /* 0x000fe200078e00ff */
[----:B------:R-:W-:Y:S02]  /*1ec0*/  SHF.R.U32.HI R20, RZ, R7, R20 ;  /* 0x00000007ff147219 */ /* 0x000fe40000011614 */
[-C--:B--2---:R-:W-:Y:S02]  /*1ed0*/  SHF.R.U32.HI R17, RZ, R16.reuse, R17 ;  /* 0x00000010ff117219 */ /* 0x084fe40000011611 */
[----:B------:R-:W-:Y:S02]  /*1ee0*/  SHF.R.U32.HI R16, RZ, R16, R5 ;  /* 0x00000010ff107219 */ /* 0x000fe40000011605 */
[----:B------:R-:W-:Y:S02]  /*1ef0*/  SEL R17, R0, R17, !P0 ;  /* 0x0000001100117207 */ /* 0x000fe40004000000 */
[----:B------:R-:W-:Y:S02]  /*1f00*/  SHF.R.U32.HI R22, RZ, R7, R22 ;  /* 0x00000007ff167219 */ /* 0x000fe40000011616 */
[----:B---3--:R-:W-:-:S02]  /*1f10*/  ISETP.NE.AND P1, PT, R18, 0x1, PT ;  /* 0x000000011200780c */ /* 0x008fc40003f25270 */
[----:B------:R-:W-:Y:S02]  /*1f20*/  SEL R5, R11, R16, !P0 ;  /* 0x000000100b057207 */ /* 0x000fe40004000000 */
[----:B------:R-:W-:Y:S02]  /*1f30*/  SEL R19, R9, R20, !P1 ;  /* 0x0000001409137207 */ /* 0x000fe40004800000 */
[----:B------:R-:W-:Y:S01]  /*1f40*/  SEL R7, R13, R22, !P1 ;  /* 0x000000160d077207 */ /* 0x000fe20004800000 */
[----:B----4-:R-:W-:-:S04]  /*1f50*/  IMAD.HI.U32 R20, R17, R2, RZ ;  /* 0x0000000211147227 */ /* 0x010fc800078e00ff */
        /* <DEDUP_REMOVED lines=10> */
[----:B------:R-:W-:-:S04]  /*2000*/  @!P0 IMAD.HI.U32 R16, R7, R2, RZ ;  /* 0x0000000207108227 */ /* 0x000fc800078e00ff */
[----:B------:R-:W-:Y:S01]  /*2010*/  IMAD.MOV R2, RZ, RZ, -R6 ;  /* 0x000000ffff027224 */ /* 0x000fe200078e0a06 */
[----:B------:R-:W-:-:S03]  /*2020*/  @!P0 SHF.R.U32.HI R16, RZ, R3, R16 ;  /* 0x00000003ff108219 */ /* 0x000fc60000011610 */
[----:B------:R-:W-:Y:S01]  /*2030*/  IMAD R2, R72, R2, R5 ;  /* 0x0000000248027224 */ /* 0x000fe200078e0205 */
        /* <DEDUP_REMOVED lines=11> */
.L_x_33:
[----:B------:R-:W1:Y:S02]  /*20f0*/  LDCU UR8, c[0x0][0xb30] ;  /* 0x00016600ff0877ac */ /* 0x000e640008000800 */
[----:B-1----:R-:W-:-:S09]  /*2100*/  UISETP.NE.AND UP0, UPT, UR8, 0x1, UPT ;  /* 0x000000010800788c */ /* 0x002fd2000bf05270 */
[----:B------:R-:W-:Y:S05]  /*2110*/  BRA.U UP0, `(.L_x_34) ;  /* 0x0000000100407547 */ /* 0x000fea000b800000 */
[----:B------:R-:W1:Y:S08]  /*2120*/  LDC.64 R4, c[0x0][0xb10] ;  /* 0x0002c400ff047b82 */ /* 0x000e700000000a00 */
[----:B------:R-:W2:Y:S08]  /*2130*/  LDC.64 R2, c[0x0][0xb18] ;  /* 0x0002c600ff027b82 */ /* 0x000eb00000000a00 */
[----:B------:R-:W3:Y:S08]  /*2140*/  LDC R6, c[0x0][0xb20] ;  /* 0x0002c800ff067b82 */ /* 0x000ef00000000800 */
[----:B------:R-:W4:Y:S01]  /*2150*/  LDC R16, c[0x0][0xb0c] ;  /* 0x0002c300ff107b82 */ /* 0x000f220000000800 */
[----:B-1----:R-:W-:-:S05]  /*2160*/  IMAD.HI.U32 R4, R13, R4, RZ ;  /* 0x000000040d047227 */ /* 0x002fca00078e00ff */
[----:B------:R-:W-:Y:S01]  /*2170*/  SHF.R.U32.HI R4, RZ, R5, R4 ;  /* 0x00000005ff047219 */ /* 0x000fe20000011604 */
[----:B--2---:R-:W-:Y:S01]  /*2180*/  IMAD.HI.U32 R3, R11, R3, RZ ;  /* 0x000000030b037227 */ /* 0x004fe200078e00ff */
[----:B------:R-:W-:-:S04]  /*2190*/  ISETP.NE.AND P0, PT, R2, 0x1, PT ;  /* 0x000000010200780c */ /* 0x000fc80003f05270 */
[----:B---3--:R-:W-:-:S04]  /*21a0*/  SHF.R.U32.HI R6, RZ, R6, R3 ;  /* 0x00000006ff067219 */ /* 0x008fc80000011603 */
[----:B------:R-:W-:Y:S02]  /*21b0*/  SEL R3, R11, R6, !P0 ;  /* 0x000000060b037207 */ /* 0x000fe40004000000 */
[----:B----4-:R-:W-:-:S04]  /*21c0*/  ISETP.NE.AND P1, PT, R16, 0x1, PT ;  /* 0x000000011000780c */ /* 0x010fc80003f25270 */
[----:B------:R-:W-:-:S05]  /*21d0*/  SEL R4, R13, R4, !P1 ;  /* 0x000000040d047207 */ /* 0x000fca0004800000 */
[----:B------:R-:W-:Y:S02]  /*21e0*/  IMAD.IADD R5, R3, 0x1, -R4 ;  /* 0x0000000103057824 */ /* 0x000fe400078e0a04 */
[----:B------:R-:W-:Y:S02]  /*21f0*/  IMAD.IADD R3, R4, 0x1, -R3 ;  /* 0x0000000104037824 */ /* 0x000fe400078e0a03 */
[----:B------:R-:W-:Y:S02]  /*2200*/  IMAD R13, R5, R16, R13 ;  /* 0x00000010050d7224 */ /* 0x000fe400078e020d */
[----:B------:R-:W-:-:S07]  /*2210*/  IMAD R11, R3, R2, R11 ;  /* 0x00000002030b7224 */ /* 0x000fce00078e020b */
.L_x_34:
[----:B------:R-:W-:Y:S01]  /*2220*/  VIADD R14, R14, 0x1 ;  /* 0x000000010e0e7836 */ /* 0x000fe20000000000 */
[----:B------:R-:W-:Y:S01]  /*2230*/  PLOP3.LUT P1, PT, PT, PT, PT, 0x80, 0x8 ;  /* 0x000000000008781c */ /* 0x000fe20003f2f070 */
[----:B------:R-:W-:Y:S02]  /*2240*/  IMAD.IADD R167, R13, 0x1, R166 ;  /* 0x000000010da77824 */ /* 0x000fe400078e02a6 */
[----:B------:R-:W-:Y:S01]  /*2250*/  IMAD.IADD R165, R11, 0x1, R164 ;  /* 0x000000010ba57824 */ /* 0x000fe200078e02a4 */
[----:B------:R-:W-:-:S04]  /*2260*/  ISETP.NE.AND P0, PT, R14, 0x2, PT ;  /* 0x000000020e00780c */ /* 0x000fc80003f05270 */
[----:B------:R-:W-:Y:S02]  /*2270*/  SEL R3, RZ, 0x1, P0 ;  /* 0x00000001ff037807 */ /* 0x000fe40000000000 */
[----:B------:R-:W-:Y:S02]  /*2280*/  SEL R14, R14, RZ, P0 ;  /* 0x000000ff0e0e7207 */ /* 0x000fe40000000000 */
[----:B------:R-:W-:Y:S01]  /*2290*/  LOP3.LUT R12, R12, R3, RZ, 0x3c, !PT ;  /* 0x000000030c0c7212 */ /* 0x000fe200078e3cff */
[----:B------:R-:W-:Y:S06]  /*22a0*/  @P2 BRA `(.L_x_35) ;  /* 0xfffffff000982947 */ /* 0x000fec000383ffff */
[----:B------:R-:W-:Y:S01]  /*22b0*/  UIADD3 UR4, UPT, UPT, UR4, 0x28, URZ ;  /* 0x0000002804047890 */ /* 0x000fe2000fffe0ff */
[----:B------:R-:W-:-:S03]  /*22c0*/  SHF.L.U32 R3, R15, 0x1f, RZ ;  /* 0x0000001f0f037819 */ /* 0x000fc600000006ff */
[----:B------:R-:W-:-:S09]  /*22d0*/  ULEA UR5, UR6, UR4, 0x3 ;  /* 0x0000000406057291 */ /* 0x000fd2000f8e18ff */
[----:B------:R-:W1:Y:S02]  /*22e0*/  SYNCS.PHASECHK.TRANS64.TRYWAIT P0, [UR5], R3 ;  /* 0x00000003ff0075a7 */ /* 0x000e640008001105 */
[----:B-1----:R-:W-:Y:S05]  /*22f0*/  @!P0 BRA `(.L_x_36) ;  /* 0x0000004800108947 */ /* 0x002fea0003800000 */
.L_x_101:
[----:B------:R-:W-:-:S04]  /*2300*/  UIADD3 UR6, UPT, UPT, UR6, 0x1, URZ ;  /* 0x0000000106067890 */ /* 0x000fc8000fffe0ff */
[----:B------:R-:W-:-:S04]  /*2310*/  UISETP.NE.AND UP0, UPT, UR6, 0x5, UPT ;  /* 0x000000050600788c */ /* 0x000fc8000bf05270 */
[----:B------:R-:W-:Y:S02]  /*2320*/  USEL UR7, URZ, 0x1, UP0 ;  /* 0x00000001ff077887 */ /* 0x000fe40008000000 */
[----:B------:R-:W-:-:S04]  /*2330*/  USEL UR6, UR6, URZ, UP0 ;  /* 0x000000ff06067287 */ /* 0x000fc80008000000 */
[----:B------:R-:W-:Y:S01]  /*2340*/  ULEA UR5, UR6, UR4, 0x3 ;  /* 0x0000000406057291 */ /* 0x000fe2000f8e18ff */
[----:B------:R-:W-:-:S04]  /*2350*/  LOP3.LUT R2, R15, UR7, RZ, 0x3c, !PT ;  /* 0x000000070f027c12 */ /* 0x000fc8000f8e3cff */
[----:B-1----:R-:W-:-:S04]  /*2360*/  SHF.L.U32 R3, R2, 0x1f, RZ ;  /* 0x0000001f02037819 */ /* 0x002fc800000006ff */
[----:B------:R-:W1:Y:S02]  /*2370*/  SYNCS.PHASECHK.TRANS64.TRYWAIT P0, [UR5], R3 ;  /* 0x00000003ff0075a7 */ /* 0x000e640008001105 */
[----:B-1----:R-:W-:Y:S05]  /*2380*/  @!P0 BRA `(.L_x_37) ;  /* 0x0000004800048947 */ /* 0x002fea0003800000 */
.L_x_103:
        /* <DEDUP_REMOVED lines=9> */
.L_x_105:
        /* <DEDUP_REMOVED lines=9> */
.L_x_107:
[----:B------:R-:W-:-:S04]  /*24b0*/  UIADD3 UR6, UPT, UPT, UR6, 0x1, URZ ;  /* 0x0000000106067890 */ /* 0x000fc8000fffe0ff */
[----:B------:R-:W-:-:S04]  /*24c0*/  UISETP.NE.AND UP0, UPT, UR6, 0x5, UPT ;  /* 0x000000050600788c */ /* 0x000fc8000bf05270 */
[----:B------:R-:W-:Y:S02]  /*24d0*/  USEL UR5, URZ, 0x1, UP0 ;  /* 0x00000001ff057887 */ /* 0x000fe40008000000 */
[----:B------:R-:W-:-:S04]  /*24e0*/  USEL UR6, UR6, URZ, UP0 ;  /* 0x000000ff06067287 */ /* 0x000fc80008000000 */
[----:B------:R-:W-:Y:S01]  /*24f0*/  ULEA UR6, UR6, UR4, 0x3 ;  /* 0x0000000406067291 */ /* 0x000fe2000f8e18ff */
[----:B-1----:R-:W-:-:S04]  /*2500*/  LOP3.LUT R3, R2, UR5, RZ, 0x3c, !PT ;  /* 0x0000000502037c12 */ /* 0x002fc8000f8e3cff */
[----:B------:R-:W-:Y:S01]  /*2510*/  SHF.L.U32 R3, R3, 0x1f, RZ ;  /* 0x0000001f03037819 */ /* 0x000fe200000006ff */
[----:B----4-:R-:W-:-:S07]  /*2520*/  IMAD.U32 R0, RZ, RZ, UR6 ;  /* 0x00000006ff007e24 */ /* 0x010fce000f8e00ff */
.L_x_40:
[----:B-1----:R1:W2:Y:S02]  /*2530*/  SYNCS.PHASECHK.TRANS64.TRYWAIT P0, [R0+URZ], R3 ;  /* 0x00000003000075a7 */ /* 0x0022a400080011ff */
[----:B--2---:R-:W-:Y:S05]  /*2540*/  @!P0 NANOSLEEP.SYNCS 0x989680 ;  /* 0x009896800000895d */ /* 0x004fea0003900000 */
[----:B------:R-:W2:Y:S02]  /*2550*/  @!P0 SYNCS.PHASECHK.TRANS64 P0, [R0+URZ], R3 ;  /* 0x00000003000085a7 */ /* 0x000ea400080010ff */
[----:B--2---:R-:W-:Y:S05]  /*2560*/  @P0 EXIT ;  /* 0x000000000000094d */ /* 0x004fea0003800000 */
[----:B------:R-:W-:Y:S05]  /*2570*/  BRA `(.L_x_40) ;  /* 0xfffffffc00ec7947 */ /* 0x000fea000383ffff */
.L_x_17:
[----:B------:R-:W-:-:S04]  /*2580*/  UISETP.NE.AND UP1, UPT, UR37, URZ, UPT ;  /* 0x000000ff2500728c */ /* 0x000fc8000bf25270 */
[----:B------:R-:W-:-:S09]  /*2590*/  UISETP.NE.OR UP1, UPT, UR8, 0x1, UP1 ;  /* 0x000000010800788c */ /* 0x000fd20008f25670 */
[----:B------:R-:W-:Y:S05]  /*25a0*/  BRA.U UP1, `(.L_x_41) ;  /* 0x0000000501487547 */ /* 0x000fea000b800000 */
[----:B------:R-:W-:Y:S01]  /*25b0*/  ISETP.NE.AND P2, PT, R2, RZ, PT ;  /* 0x000000ff0200720c */ /* 0x000fe20003f45270 */
[----:B------:R-:W-:Y:S01]  /*25c0*/  IMAD.MOV.U32 R12, RZ, RZ, 0x1 ;  /* 0x00000001ff0c7424 */ /* 0x000fe200078e00ff */
[----:B------:R-:W-:Y:S02]  /*25d0*/  CS2R R10, SRZ ;  /* 0x00000000000a7805 */ /* 0x000fe4000001ff00 */
[----:B------:R-:W-:Y:S01]  /*25e0*/  CS2R R8, SRZ ;  /* 0x0000000000087805 */ /* 0x000fe2000001ff00 */
[----:B------:R-:W-:Y:S01]  /*25f0*/  UMOV UR4, 0x400 ;  /* 0x0000040000047882 */ /* 0x000fe20000000000 */
[----:B------:R-:W-:Y:S01]  /*2600*/  UMOV UR6, URZ ;  /* 0x000000ff00067c82 */ /* 0x000fe20008000000 */
[----:B------:R-:W-:-:S12]  /*2610*/  ULEA UR37, UR37, UR4, 0x18 ;  /* 0x0000000425257291 */ /* 0x000fd8000f8ec0ff */
.L_x_45:
[----:B------:R-:W-:Y:S02]  /*2620*/  LEA R0, R8, UR37, 0x3 ;  /* 0x0000002508007c11 */ /* 0x000fe4000f8e18ff */
[----:B------:R-:W-:-:S03]  /*2630*/  SHF.L.U32 R5, R9, 0x1f, RZ ;  /* 0x0000001f09057819 */ /* 0x000fc600000006ff */
[----:B------:R-:W-:Y:S01]  /*2640*/  VIADD R4, R0, 0xe0 ;  /* 0x000000e000047836 */ /* 0x000fe20000000000 */
[----:B------:R-:W1:Y:S02]  /*2650*/  SYNCS.PHASECHK.TRANS64.TRYWAIT P0, [R0+URZ+0xd0], R5 ;  /* 0x0000d005000075a7 */ /* 0x000e6400080011ff */
[----:B-1----:R-:W-:Y:S05]  /*2660*/  @!P0 BRA `(.L_x_42) ;  /* 0x0000004400948947 */ /* 0x002fea0003800000 */
.L_x_108:
[----:B------:R-:W-:Y:S01]  /*2670*/  ULEA UR5, UR6, UR37, 0x3 ;  /* 0x0000002506057291 */ /* 0x000fe2000f8e18ff */
[----:B------:R-:W-:Y:S02]  /*2680*/  PRMT R4, RZ, 0x654, R4 ;  /* 0x00000654ff047816 */ /* 0x000fe40000000004 */
[----:B-1----:R-:W-:Y:S01]  /*2690*/  SHF.L.U32 R5, R12, 0x1f, RZ ;  /* 0x0000001f0c057819 */ /* 0x002fe200000006ff */
[----:B------:R-:W-:Y:S01]  /*26a0*/  UIADD3 UR4, UPT, UPT, UR5, 0x70, URZ ;  /* 0x0000007005047890 */ /* 0x000fe2000fffe0ff */
[----:B------:R1:W-:Y:S05]  /*26b0*/  SYNCS.ARRIVE.TRANS64.RED.A1T0 RZ, [R4+URZ], RZ ;  /* 0x000000ff04ff79a7 */ /* 0x0003ea00081004ff */
[----:B------:R-:W-:Y:S01]  /*26c0*/  IMAD.U32 R7, RZ, RZ, UR4 ;  /* 0x00000004ff077e24 */ /* 0x000fe2000f8e00ff */
[----:B------:R-:W2:Y:S04]  /*26d0*/  SYNCS.PHASECHK.TRANS64.TRYWAIT P0, [UR5+0x80], R5 ;  /* 0x00008005ff0075a7 */ /* 0x000ea80008001105 */
[----:B------:R-:W-:Y:S01]  /*26e0*/  PRMT R6, R2, 0x654, R7 ;  /* 0x0000065402067816 */ /* 0x000fe20000000007 */
[----:B-1----:R-:W-:Y:S01]  /*26f0*/  @!P2 IMAD.MOV.U32 R4, RZ, RZ, 0x10 ;  /* 0x00000010ff04a424 */ /* 0x002fe200078e00ff */
[----:B--2---:R-:W-:Y:S06]  /*2700*/  @!P0 BRA `(.L_x_43) ;  /* 0x0000004400808947 */ /* 0x004fec0003800000 */
.L_x_110:
[----:B------:R-:W-:Y:S01]  /*2710*/  ULEA UR4, UR6, UR37, 0x4 ;  /* 0x0000002506047291 */ /* 0x000fe2000f8e20ff */
[----:B------:R-:W-:Y:S01]  /*2720*/  SEL R3, R6, R3, !P2 ;  /* 0x0000000306037207 */ /* 0x000fe20005000000 */
[----:B------:R-:W-:Y:S01]  /*2730*/  UIADD3 UR5, UPT, UPT, UR5, 0x70, URZ ;  /* 0x0000007005057890 */ /* 0x000fe2000fffe0ff */
[----:B-1----:R-:W-:Y:S01]  /*2740*/  LEA R0, R11, UR37, 0x3 ;  /* 0x000000250b007c11 */ /* 0x002fe2000f8e18ff */
[----:B------:R-:W-:Y:S01]  /*2750*/  UIADD3 UR4, UPT, UPT, UR4, 0x100, URZ ;  /* 0x0000010004047890 */ /* 0x000fe2000fffe0ff */
[----:B------:R-:W-:Y:S01]  /*2760*/  SHF.L.U32 R5, R10, 0x1f, RZ ;  /* 0x0000001f0a057819 */ /* 0x000fe200000006ff */
[----:B------:R1:W-:Y:S01]  /*2770*/  @!P2 SYNCS.ARRIVE.TRANS64.RED RZ, [R3+URZ], R4 ;  /* 0x0000000403ffa9a7 */ /* 0x0003e200080004ff */
[----:B------:R-:W-:Y:S01]  /*2780*/  UIADD3 UR6, UPT, UPT, UR6, 0x1, URZ ;  /* 0x0000000106067890 */ /* 0x000fe2000fffe0ff */
[----:B------:R-:W-:-:S03]  /*2790*/  VIADD R8, R8, 0x1 ;  /* 0x0000000108087836 */ /* 0x000fc60000000000 */
[----:B------:R-:W-:Y:S02]  /*27a0*/  UISETP.NE.AND UP0, UPT, UR6, 0x2, UPT ;  /* 0x000000020600788c */ /* 0x000fe4000bf05270 */
[----:B------:R-:W-:Y:S06]  /*27b0*/  UGETNEXTWORKID.BROADCAST [UR4], [UR5] ;  /* 0x00000000040073ca */ /* 0x000fec0008000100 */
[----:B------:R-:W-:Y:S01]  /*27c0*/  USEL UR4, URZ, 0x1, UP0 ;  /* 0x00000001ff047887 */ /* 0x000fe20008000000 */
[----:B------:R-:W-:Y:S01]  /*27d0*/  ISETP.NE.AND P0, PT, R8, 0x2, PT ;  /* 0x000000020800780c */ /* 0x000fe20003f05270 */
[----:B------:R-:W-:Y:S01]  /*27e0*/  USEL UR6, UR6, URZ, UP0 ;  /* 0x000000ff06067287 */ /* 0x000fe20008000000 */
[----:B------:R-:W2:Y:S03]  /*27f0*/  SYNCS.PHASECHK.TRANS64.TRYWAIT P1, [R0+URZ+0x70], R5 ;  /* 0x00007005000075a7 */ /* 0x000ea600080211ff */
[----:B------:R-:W-:Y:S01]  /*2800*/  LOP3.LUT R12, R12, UR4, RZ, 0x3c, !PT ;  /* 0x000000040c0c7c12 */ /* 0x000fe2000f8e3cff */
[----:B-12---:R-:W-:Y:S07]  /*2810*/  @!P1 BRA `(.L_x_44) ;  /* 0x0000004400549947 */ /* 0x006fee0003800000 */
.L_x_111:
[C---:B------:R-:W-:Y:S01]  /*2820*/  LEA R4, R11.reuse, UR37, 0x4 ;  /* 0x000000250b047c11 */ /* 0x040fe2000f8e20ff */
[----:B-1----:R-:W-:Y:S01]  /*2830*/  VIADD R0, R0, 0x80 ;  /* 0x0000008000007836 */ /* 0x002fe20000000000 */
[----:B------:R-:W-:Y:S01]  /*2840*/  SEL R8, R8, RZ, P0 ;  /* 0x000000ff08087207 */ /* 0x000fe20000000000 */
[----:B------:R-:W-:-:S03]  /*2850*/  VIADD R11, R11, 0x1 ;  /* 0x000000010b0b7836 */ /* 0x000fc60000000000 */
[----:B------:R-:W1:Y:S01]  /*2860*/  LDS.128 R4, [R4+0x100] ;  /* 0x0001000004047984 */ /* 0x000e620000000c00 */
[----:B------:R-:W-:Y:S02]  /*2870*/  PRMT R0, RZ, 0x654, R0 ;  /* 0x00000654ff007816 */ /* 0x000fe40000000000 */
[C---:B------:R-:W-:Y:S01]  /*2880*/  ISETP.NE.AND P1, PT, R11.reuse, 0x2, PT ;  /* 0x000000020b00780c */ /* 0x040fe20003f25270 */
[----:B------:R-:W-:Y:S01]  /*2890*/  @!PT LDS RZ, [RZ] ;  /* 0x00000000fffff984 */ /* 0x000fe20000000800 */
[----:B------:R-:W-:Y:S01]  /*28a0*/  @!PT LDS RZ, [RZ] ;  /* 0x00000000fffff984 */ /* 0x000fe20000000800 */
[----:B------:R-:W-:Y:S01]  /*28b0*/  @!PT LDS RZ, [RZ] ;  /* 0x00000000fffff984 */ /* 0x000fe20000000800 */
[----:B------:R-:W-:Y:S01]  /*28c0*/  @!PT LDS RZ, [RZ] ;  /* 0x00000000fffff984 */ /* 0x000fe20000000800 */
[----:B------:R2:W-:Y:S06]  /*28d0*/  MEMBAR.ALL.CTA ;  /* 0x0000000000007992 */ /* 0x0005ec0000008000 */
[----:B--2---:R-:W2:Y:S01]  /*28e0*/  FENCE.VIEW.ASYNC.S ;  /* 0x00000000000073c6 */ /* 0x004ea20000000000 */
[----:B------:R-:W-:Y:S01]  /*28f0*/  SEL R11, R11, RZ, P1 ;  /* 0x000000ff0b0b7207 */ /* 0x000fe20000800000 */
[----:B--2---:R2:W-:Y:S01]  /*2900*/  SYNCS.ARRIVE.TRANS64.RED.A1T0 RZ, [R0+URZ], RZ ;  /* 0x000000ff00ff79a7 */ /* 0x0045e200081004ff */
[----:B-1----:R-:W-:-:S02]  /*2910*/  LOP3.LUT P3, RZ, R6, 0x1, RZ, 0xc0, !PT ;  /* 0x0000000106ff7812 */ /* 0x002fc4000786c0ff */
[----:B------:R-:W-:-:S04]  /*2920*/  SEL R5, RZ, 0x1, P1 ;  /* 0x00000001ff057807 */ /* 0x000fc80000800000 */
[----:B------:R-:W-:Y:S02]  /*2930*/  LOP3.LUT R10, R10, R5, RZ, 0x3c, !PT ;  /* 0x000000050a0a7212 */ /* 0x000fe400078e3cff */
[----:B--2---:R-:W-:-:S04]  /*2940*/  SEL R0, RZ, 0x1, P0 ;  /* 0x00000001ff007807 */ /* 0x004fc80000000000 */
[----:B------:R-:W-:Y:S01]  /*2950*/  LOP3.LUT R9, R9, R0, RZ, 0x3c, !PT ;  /* 0x0000000009097212 */ /* 0x000fe200078e3cff */
[----:B------:R-:W-:Y:S06]  /*2960*/  @P3 BRA `(.L_x_45) ;  /* 0xfffffffc002c3947 */ /* 0x000fec000383ffff */
[----:B------:R-:W-:Y:S01]  /*2970*/  ULEA UR5, UR6, UR37, 0x3 ;  /* 0x0000002506057291 */ /* 0x000fe2000f8e18ff */
[----:B------:R-:W-:-:S08]  /*2980*/  SHF.L.U32 R3, R12, 0x1f, RZ ;  /* 0x0000001f0c037819 */ /* 0x000fd000000006ff */
[----:B------:R-:W1:Y:S02]  /*2990*/  SYNCS.PHASECHK.TRANS64 P0, [UR5+0x80], R3 ;  /* 0x00008003ff0075a7 */ /* 0x000e640008001005 */
[----:B-1----:R-:W-:Y:S05]  /*29a0*/  @P0 BRA `(.L_x_46) ;  /* 0x0000000000080947 */ /* 0x002fea0003800000 */
[----:B------:R-:W1:Y:S02]  /*29b0*/  SYNCS.PHASECHK.TRANS64.TRYWAIT P0, [UR5+0x80], R3 ;  /* 0x00008003ff0075a7 */ /* 0x000e640008001105 */
[----:B-1----:R-:W-:Y:S05]  /*29c0*/  @!P0 BRA `(.L_x_47) ;  /* 0x0000004000fc8947 */ /* 0x002fea0003800000 */
.L_x_46:
[----:B------:R-:W-:-:S04]  /*29d0*/  UIADD3 UR4, UPT, UPT, UR6, 0x1, URZ ;  /* 0x0000000106047890 */ /* 0x000fc8000fffe0ff */
[----:B------:R-:W-:-:S04]  /*29e0*/  UISETP.NE.AND UP0, UPT, UR4, 0x2, UPT ;  /* 0x000000020400788c */ /* 0x000fc8000bf05270 */
[----:B------:R-:W-:Y:S02]  /*29f0*/  USEL UR7, URZ, 0x1, UP0 ;  /* 0x00000001ff077887 */ /* 0x000fe40008000000 */
[----:B------:R-:W-:-:S04]  /*2a00*/  USEL UR4, UR4, URZ, UP0 ;  /* 0x000000ff04047287 */ /* 0x000fc80008000000 */
[----:B------:R-:W-:Y:S01]  /*2a10*/  ULEA UR4, UR4, UR37, 0x3 ;  /* 0x0000002504047291 */ /* 0x000fe2000f8e18ff */
[----:B-1----:R-:W-:-:S04]  /*2a20*/  LOP3.LUT R3, R12, UR7, RZ, 0x3c, !PT ;  /* 0x000000070c037c12 */ /* 0x002fc8000f8e3cff */
[----:B------:R-:W-:-:S04]  /*2a30*/  SHF.L.U32 R0, R3, 0x1f, RZ ;  /* 0x0000001f03007819 */ /* 0x000fc800000006ff */
[----:B------:R-:W1:Y:S02]  /*2a40*/  SYNCS.PHASECHK.TRANS64 P0, [UR4+0x80], R0 ;  /* 0x00008000ff0075a7 */ /* 0x000e640008001004 */
[----:B-1----:R-:W-:Y:S05]  /*2a50*/  @P0 EXIT ;  /* 0x000000000000094d */ /* 0x002fea0003800000 */
[----:B------:R-:W-:Y:S02]  /*2a60*/  SHF.L.U32 R3, R3, 0x1f, RZ ;  /* 0x0000001f03037819 */ /* 0x000fe400000006ff */
[----:B------:R-:W-:-:S07]  /*2a70*/  MOV R0, UR4 ;  /* 0x0000000400007c02 */ /* 0x000fce0008000f00 */
.L_x_48:
[----:B-1----:R1:W2:Y:S02]  /*2a80*/  SYNCS.PHASECHK.TRANS64.TRYWAIT P0, [R0+URZ+0x80], R3 ;  /* 0x00008003000075a7 */ /* 0x0022a400080011ff */
[----:B--2---:R-:W-:Y:S05]  /*2a90*/  @!P0 NANOSLEEP.SYNCS 0x989680 ;  /* 0x009896800000895d */ /* 0x004fea0003900000 */
[----:B------:R-:W2:Y:S02]  /*2aa0*/  @!P0 SYNCS.PHASECHK.TRANS64 P0, [R0+URZ+0x80], R3 ;  /* 0x00008003000085a7 */ /* 0x000ea400080010ff */
[----:B--2---:R-:W-:Y:S05]  /*2ab0*/  @P0 EXIT ;  /* 0x000000000000094d */ /* 0x004fea0003800000 */
[----:B------:R-:W-:Y:S05]  /*2ac0*/  BRA `(.L_x_48) ;  /* 0xfffffffc00ec7947 */ /* 0x000fea000383ffff */
.L_x_41:
[----:B------:R-:W-:-:S09]  /*2ad0*/  UISETP.NE.AND UP1, UPT, UR8, URZ, UPT ;  /* 0x000000ff0800728c */ /* 0x000fd2000bf25270 */
[----:B------:R-:W-:Y:S05]  /*2ae0*/  BRA.U UP1, `(.L_x_49) ;  /* 0x0000000d01607547 */ /* 0x000fea000b800000 */
[----:B------:R-:W-:Y:S01]  /*2af0*/  UMOV UR4, 0x40 ;  /* 0x0000004000047882 */ /* 0x000fe20000000000 */
[----:B------:R-:W-:Y:S01]  /*2b00*/  NOP ;  /* 0x0000000000007918 */ /* 0x000fe20000000000 */
[----:B------:R-:W-:Y:S01]  /*2b10*/  ULEA UR4, UR37, UR4, 0x18 ;  /* 0x0000000425047291 */ /* 0x000fe2000f8ec0ff */
[----:B------:R-:W-:Y:S02]  /*2b20*/  UMOV UR5, 0x400 ;  /* 0x0000040000057882 */ /* 0x000fe40000000000 */
[----:B------:R-:W-:-:S06]  /*2b30*/  ULEA UR37, UR37, UR5, 0x18 ;  /* 0x0000000525257291 */ /* 0x000fcc000f8ec0ff */
[----:B------:R-:W1:Y:S02]  /*2b40*/  LDS.U8 R0, [UR4+0x1c] ;  /* 0x00001c04ff007984 */ /* 0x000e640008000000 */
[----:B-1----:R-:W-:-:S13]  /*2b50*/  ISETP.NE.AND P0, PT, R0, RZ, PT ;  /* 0x000000ff0000720c */ /* 0x002fda0003f05270 */
[----:B------:R-:W-:Y:S05]  /*2b60*/  @P0 BRA `(.L_x_50) ;  /* 0x0000000000580947 */ /* 0x000fea0003800000 */
[----:B------:R-:W-:-:S13]  /*2b70*/  ELECT P0, URZ, PT ;  /* 0x0000000000ff782f */ /* 0x000fda0003800000 */
[----:B------:R-:W-:Y:S05]  /*2b80*/  @!P0 BRA `(.L_x_51) ;  /* 0x0000000000608947 */ /* 0x000fea0003800000 */
[----:B------:R-:W-:Y:S01]  /*2b90*/  UMOV UR5, 0x10 ;  /* 0x0000001000057882 */ /* 0x000fe20000000000 */
[----:B------:R-:W-:Y:S01]  /*2ba0*/  HFMA2 R0, -RZ, RZ, 0, 5.9604644775390625e-08 ;  /* 0x00000001ff007431 */ /* 0x000fe200000001ff */
[----:B------:R-:W-:-:S03]  /*2bb0*/  MOV R2, 0xffff ;  /* 0x0000ffff00027802 */ /* 0x000fc60000000f00 */
[----:B------:R-:W-:Y:S04]  /*2bc0*/  DEPBAR.LE SB1, 0x36 ;  /* 0x00009d800000791a */ /* 0x000fe80000000000 */
[----:B------:R-:W1:Y:S02]  /*2bd0*/  UTCATOMSWS.FIND_AND_SET.ALIGN UP0, UR5, UR5 ;  /* 0x00000005000575e3 */ /* 0x000e640008000800 */
[----:B-1----:R-:W-:Y:S01]  /*2be0*/  MOV R3, UR5 ;  /* 0x0000000500037c02 */ /* 0x002fe20008000f00 */
[----:B------:R-:W-:Y:S06]  /*2bf0*/  BRA.U UP0, `(.L_x_52) ;  /* 0x0000000100187547 */ /* 0x000fec000b800000 */
.L_x_53:
[----:B------:R-:W-:Y:S05]  /*2c00*/  NANOSLEEP 0x64 ;  /* 0x000000640000795d */ /* 0x000fea0003800000 */
[----:B------:R-:W-:-:S05]  /*2c10*/  UMOV UR5, 0x10 ;  /* 0x0000001000057882 */ /* 0x000fca0000000000 */
[----:B------:R-:W-:Y:S04]  /*2c20*/  DEPBAR.LE SB1, 0x36 ;  /* 0x00009d800000791a */ /* 0x000fe80000000000 */
[----:B------:R-:W1:Y:S02]  /*2c30*/  UTCATOMSWS.FIND_AND_SET.ALIGN UP0, UR5, UR5 ;  /* 0x00000005000575e3 */ /* 0x000e640008000800 */
[----:B-1----:R-:W-:Y:S01]  /*2c40*/  MOV R3, UR5 ;  /* 0x0000000500037c02 */ /* 0x002fe20008000f00 */
[----:B------:R-:W-:Y:S05]  /*2c50*/  BRA.U !UP0, `(.L_x_53) ;  /* 0xfffffffd08e87547 */ /* 0x000fea000b83ffff */
.L_x_52:
[-C--:B------:R-:W-:Y:S02]  /*2c60*/  SHF.L.U32 R2, R2, R3.reuse, RZ ;  /* 0x0000000302027219 */ /* 0x080fe400000006ff */
[----:B------:R-:W-:Y:S01]  /*2c70*/  SHF.L.U32 R0, R0, R3, RZ ;  /* 0x0000000300007219 */ /* 0x000fe200000006ff */
[----:B------:R-:W-:Y:S02]  /*2c80*/  IMAD.SHL.U32 R3, R3, 0x20, RZ ;  /* 0x0000002003037824 */ /* 0x000fe400078e00ff */
[----:B------:R1:W-:Y:S04]  /*2c90*/  ATOMS.OR RZ, [UR4+0x14], R2 ;  /* 0x00001402ffff798c */ /* 0x0003e8000b000004 */
[----:B------:R1:W-:Y:S04]  /*2ca0*/  ATOMS.OR RZ, [UR4+0x18], R0 ;  /* 0x00001800ffff798c */ /* 0x0003e8000b000004 */
[----:B------:R1:W-:Y:S01]  /*2cb0*/  STS [UR37+0x120], R3 ;  /* 0x00012003ff007988 */ /* 0x0003e20008000825 */
[----:B------:R-:W-:Y:S05]  /*2cc0*/  BRA `(.L_x_51) ;  /* 0x0000000000107947 */ /* 0x000fea0003800000 */
.L_x_50:
[----:B------:R-:W-:Y:S02]  /*2cd0*/  MOV R0, 0xffffffff ;  /* 0xffffffff00007802 */ /* 0x000fe40000000f00 */
[----:B------:R-:W-:-:S03]  /*2ce0*/  MOV R2, 0x2d10 ;  /* 0x00002d1000027802 */ /* 0x000fc60000000f00 */
[----:B------:R1:W-:Y:S04]  /*2cf0*/  STS [UR37+0x120], R0 ;  /* 0x00012000ff007988 */ /* 0x0003e80008000825 */
[----:B-1-3-5:R-:W-:Y:S05]  /*2d00*/  CALL.REL.NOINC `($__internal_1_$__cuda_sm10x_tcgen05_guardrail_trap_phase_invalid_during_alloc) ;  /* 0x0000004400787944 */ /* 0x02afea0003c00000 */
.L_x_51:
[----:B------:R-:W-:Y:S05]  /*2d10*/  WARPSYNC.ALL ;  /* 0x0000000000007948 */ /* 0x000fea0003800000 */
[----:B------:R-:W2:Y:S01]  /*2d20*/  S2UR UR6, SR_CgaCtaId ;  /* 0x00000000000679c3 */ /* 0x000ea20000008800 */
[----:B------:R-:W-:Y:S01]  /*2d30*/  UMOV UR4, 0x400 ;  /* 0x0000040000047882 */ /* 0x000fe20000000000 */
[----:B------:R-:W-:-:S06]  /*2d40*/  NOP ;  /* 0x0000000000007918 */ /* 0x000fcc0000000000 */
[----:B------:R-:W-:Y:S06]  /*2d50*/  BAR.ARV 0x6, 0xa0 ;  /* 0x0182800000007b1d */ /* 0x000fec0000002000 */
[----:B------:R-:W4:Y:S01]  /*2d60*/  LDCU UR7, c[0x0][0x38c] ;  /* 0x00007180ff0777ac */ /* 0x000f220008000800 */
[----:B------:R-:W-:Y:S01]  /*2d70*/  IMAD.MOV.U32 R11, RZ, RZ, 0x1 ;  /* 0x00000001ff0b7424 */ /* 0x000fe200078e00ff */
[----:B------:R-:W-:Y:S01]  /*2d80*/  CS2R R8, SRZ ;  /* 0x0000000000087805 */ /* 0x000fe2000001ff00 */
[----:B------:R-:W-:Y:S01]  /*2d90*/  IMAD.MOV.U32 R10, RZ, RZ, RZ ;  /* 0x000000ffff0a7224 */ /* 0x000fe200078e00ff */
[----:B------:R-:W-:Y:S01]  /*2da0*/  UMOV UR18, URZ ;  /* 0x000000ff00127c82 */ /* 0x000fe20008000000 */
[----:B------:R-:W-:Y:S01]  /*2db0*/  UMOV UR17, URZ ;  /* 0x000000ff00117c82 */ /* 0x000fe20008000000 */
[----:B------:R-:W-:Y:S01]  /*2dc0*/  UMOV UR20, 0x0 ;  /* 0x0000000000147882 */ /* 0x000fe20000000000 */
[----:B------:R-:W-:Y:S01]  /*2dd0*/  UMOV UR21, 0x81004a0 ;  /* 0x081004a000157882 */ /* 0x000fe20000000000 */
[----:B--2---:R-:W-:Y:S01]  /*2de0*/  ULEA UR6, UR6, UR4, 0x18 ;  /* 0x0000000406067291 */ /* 0x004fe2000f8ec0ff */
[----:B------:R-:W2:Y:S03]  /*2df0*/  LDCU UR4, c[0x0][0x38c] ;  /* 0x00007180ff0477ac */ /* 0x000ea60008000800 */
[----:B------:R-:W-:-:S02]  /*2e00*/  UIADD3 UR11, UPT, UPT, UR6, 0x4400, URZ ;  /* 0x00004400060b7890 */ /* 0x000fc4000fffe0ff */
[----:B----4-:R-:W-:-:S03]  /*2e10*/  UIADD3 UR7, UPT, UPT, UR7, 0x1f, URZ ;  /* 0x0000001f07077890 */ /* 0x010fc6000fffe0ff */
[----:B-1----:R-:W1:Y:S01]  /*2e20*/  LDS R0, [UR6+0x120] ;  /* 0x00012006ff007984 */ /* 0x002e620008000800 */
[----:B------:R-:W-:Y:S02]  /*2e30*/  UIADD3 UR12, UPT, UPT, UR6, 0x9400, URZ ;  /* 0x00009400060c7890 */ /* 0x000fe4000fffe0ff */
[----:B------:R-:W-:Y:S02]  /*2e40*/  USHF.R.S32.HI UR5, URZ, 0x1f, UR7 ;  /* 0x0000001fff057899 */ /* 0x000fe40008011407 */
[----:B------:R-:W-:Y:S02]  /*2e50*/  USHF.R.U32.HI UR11, URZ, 0x4, UR11 ;  /* 0x00000004ff0b7899 */ /* 0x000fe4000801160b */
[----:B------:R-:W-:Y:S02]  /*2e60*/  ULEA.HI UR5, UR5, UR7, URZ, 0x5 ;  /* 0x0000000705057291 */ /* 0x000fe4000f8f28ff */
[----:B------:R-:W-:Y:S02]  /*2e70*/  USHF.R.U32.HI UR12, URZ, 0x4, UR12 ;  /* 0x00000004ff0c7899 */ /* 0x000fe4000801160c */
[----:B------:R-:W-:-:S02]  /*2e80*/  USHF.R.S32.HI UR5, URZ, 0x5, UR5 ;  /* 0x00000005ff057899 */ /* 0x000fc40008011405 */
[----:B------:R-:W-:Y:S02]  /*2e90*/  ULOP3.LUT UR11, UR11, 0x3fff, URZ, 0xc0, !UPT ;  /* 0x00003fff0b0b7892 */ /* 0x000fe4000f8ec0ff */
[----:B------:R-:W-:Y:S02]  /*2ea0*/  UISETP.LT.AND UP0, UPT, UR5, 0x1, UPT ;  /* 0x000000010500788c */ /* 0x000fe4000bf01270 */
[----:B------:R-:W-:Y:S02]  /*2eb0*/  ULOP3.LUT UR12, UR12, 0x3fff, URZ, 0xc0, !UPT ;  /* 0x00003fff0c0c7892 */ /* 0x000fe4000f8ec0ff */
[----:B------:R-:W-:Y:S02]  /*2ec0*/  USEL UR10, UR5, 0x1, !UP0 ;  /* 0x00000001050a7887 */ /* 0x000fe4000c000000 */
[----:B------:R-:W-:Y:S02]  /*2ed0*/  ULOP3.LUT UR11, UR11, 0x10000, URZ, 0xfc, !UPT ;  /* 0x000100000b0b7892 */ /* 0x000fe4000f8efcff */
[----:B------:R-:W-:-:S02]  /*2ee0*/  ULOP3.LUT UR12, UR12, 0x10000, URZ, 0xfc, !UPT ;  /* 0x000100000c0c7892 */ /* 0x000fc4000f8efcff */
[----:B------:R-:W-:Y:S02]  /*2ef0*/  UIADD3 UR10, UPT, UPT, -UR10, URZ, URZ ;  /* 0x000000ff0a0a7290 */ /* 0x000fe4000fffe1ff */
[----:B--2---:R-:W-:Y:S01]  /*2f00*/  UISETP.GE.AND UP3, UPT, UR4, 0x1, UPT ;  /* 0x000000010400788c */ /* 0x004fe2000bf66270 */
[----:B-1----:R-:W-:-:S15]  /*2f10*/  R2UR UR19, R0 ;  /* 0x00000000001372ca */ /* 0x002fde00000e0000 */
.L_x_60:
[----:B------:R-:W-:Y:S02]  /*2f20*/  LEA R0, R10, UR6, 0x3 ;  /* 0x000000060a007c11 */ /* 0x000fe4000f8e18ff */
[----:B------:R-:W-:Y:S02]  /*2f30*/  SHF.L.U32 R5, R9, 0x1f, RZ ;  /* 0x0000001f09057819 */ /* 0x000fe400000006ff */
[----:B------:R-:W-:Y:S01]  /*2f40*/  PLOP3.LUT P0, PT, PT, PT, UP3, 0x80, 0x8 ;  /* 0x000000000008781c */ /* 0x000fe20003f0f038 */
[----:B------:R-:W-:Y:S01]  /*2f50*/  VIADD R3, R0, 0x80 ;  /* 0x0000008000037836 */ /* 0x000fe20000000000 */
[----:B-1----:R-:W1:Y:S02]  /*2f60*/  SYNCS.PHASECHK.TRANS64.TRYWAIT P1, [R0+URZ+0x70], R5 ;  /* 0x00007005000075a7 */ /* 0x002e6400080211ff */
[----:B-1--4-:R-:W-:Y:S09]  /*2f70*/  @!P1 BRA `(.L_x_54) ;  /* 0x0000003c00a89947 */ /* 0x012ff20003800000 */
.L_x_113:
[----:B------:R-:W-:Y:S01]  /*2f80*/  LEA R4, R10, UR6, 0x4 ;  /* 0x000000060a047c11 */ /* 0x000fe2000f8e20ff */
[----:B------:R-:W-:Y:S01]  /*2f90*/  @UP3 ULEA UR4, UR17, UR6, 0x3 ;  /* 0x0000000611043291 */ /* 0x000fe2000f8e18ff */
[----:B------:R-:W-:Y:S01]  /*2fa0*/  PLOP3.LUT P2, PT, PT, PT, PT, 0x80, 0x8 ;  /* 0x000000000008781c */ /* 0x000fe20003f4f070 */
[----:B------:R-:W-:Y:S01]  /*2fb0*/  ULEA UR9, UR18, UR6, 0x3 ;  /* 0x0000000612097291 */ /* 0x000fe2000f8e18ff */
[----:B------:R-:W-:Y:S02]  /*2fc0*/  PRMT R3, RZ, 0x654, R3 ;  /* 0x00000654ff037816 */ /* 0x000fe40000000003 */
[----:B-1----:R-:W1:Y:S01]  /*2fd0*/  LDS.128 R4, [R4+0x100] ;  /* 0x0001000004047984 */ /* 0x002e620000000c00 */
[----:B------:R-:W-:Y:S02]  /*2fe0*/  @P0 SHF.L.U32 R2, R8, 0x1f, RZ ;  /* 0x0000001f08020819 */ /* 0x000fe400000006ff */
[----:B------:R-:W-:Y:S01]  /*2ff0*/  SHF.L.U32 R0, R11, 0x1f, RZ ;  /* 0x0000001f0b007819 */ /* 0x000fe200000006ff */
[----:B------:R-:W-:Y:S01]  /*3000*/  @!PT LDS RZ, [RZ] ;  /* 0x00000000fffff984 */ /* 0x000fe20000000800 */
[----:B------:R-:W-:Y:S01]  /*3010*/  @!PT LDS RZ, [RZ] ;  /* 0x00000000fffff984 */ /* 0x000fe20000000800 */
[----:B------:R-:W-:Y:S01]  /*3020*/  @!PT LDS RZ, [RZ] ;  /* 0x00000000fffff984 */ /* 0x000fe20000000800 */
[----:B------:R-:W-:Y:S01]  /*3030*/  @!PT LDS RZ, [RZ] ;  /* 0x00000000fffff984 */ /* 0x000fe20000000800 */
[----:B------:R2:W-:Y:S06]  /*3040*/  MEMBAR.ALL.CTA ;  /* 0x0000000000007992 */ /* 0x0005ec0000008000 */
[----:B--2---:R-:W2:Y:S02]  /*3050*/  FENCE.VIEW.ASYNC.S ;  /* 0x00000000000073c6 */ /* 0x004ea40000000000 */
[----:B--2---:R2:W-:Y:S01]  /*3060*/  SYNCS.ARRIVE.TRANS64.RED.A1T0 RZ, [R3+URZ], RZ ;  /* 0x000000ff03ff79a7 */ /* 0x0045e200081004ff */
[----:B------:R2:W4:Y:S01]  /*3070*/  @P0 SYNCS.PHASECHK.TRANS64.TRYWAIT P2, [UR4], R2 ;  /* 0x00000002ff0005a7 */ /* 0x0005220008041104 */
[----:B-1----:R-:W-:Y:S01]  /*3080*/  LOP3.LUT P1, RZ, R6, 0x1, RZ, 0xc0, !PT ;  /* 0x0000000106ff7812 */ /* 0x002fe2000782c0ff */
[----:B------:R-:W1:Y:S02]  /*3090*/  SYNCS.PHASECHK.TRANS64.TRYWAIT P0, [UR9+0xb0], R0 ;  /* 0x0000b000ff0075a7 */ /* 0x000e640008001109 */
[----:B-12-4-:R-:W-:Y:S10]  /*30a0*/  @!P0 BRA `(.L_x_55) ;  /* 0x0000003c00708947 */ /* 0x016ff40003800000 */
.L_x_115:
[----:B------:R-:W-:Y:S01]  /*30b0*/  IADD3 R10, PT, PT, R10, 0x1, RZ ;  /* 0x000000010a0a7810 */ /* 0x000fe20007ffe0ff */
[----:B------:R-:W-:Y:S06]  /*30c0*/  BRA.U !UP3, `(.L_x_56) ;  /* 0x000000010b887547 */ /* 0x000fec000b800000 */
[----:B------:R-:W-:Y:S02]  /*30d0*/  ULEA UR8, UR18, UR19, 0x6 ;  /* 0x0000001312087291 */ /* 0x000fe4000f8e30ff */
[----:B------:R-:W-:Y:S01]  /*30e0*/  UPLOP3.LUT UP4, UPT, UPT, UPT, UPT, 0x40, 0x4 ;  /* 0x000000000004789c */ /* 0x000fe20003f8e870 */
[----:B------:R-:W-:Y:S01]  /*30f0*/  UMOV UR16, UR10 ;  /* 0x0000000a00107c82 */ /* 0x000fe20008000000 */
[----:B------:R-:W-:Y:S01]  /*3100*/  UMOV UR15, UR5 ;  /* 0x00000005000f7c82 */ /* 0x000fe20008000000 */
[----:B------:R-:W-:-:S08]  /*3110*/  UMOV UR14, UR17 ;  /* 0x00000011000e7c82 */ /* 0x000fd00008000000 */
.L_x_59:
[----:B------:R-:W-:Y:S02]  /*3120*/  UIADD3 UR16, UPT, UPT, UR16, 0x1, URZ ;  /* 0x0000000110107890 */ /* 0x000fe4000fffe0ff */
[----:B--2---:R-:W-:Y:S02]  /*3130*/  ULEA UR7, UR14, UR6, 0x3 ;  /* 0x000000060e077291 */ /* 0x004fe4000f8e18ff */
[----:B------:R-:W-:Y:S01]  /*3140*/  UISETP.NE.AND UP0, UPT, UR16, URZ, UPT ;  /* 0x000000ff1000728c */ /* 0x000fe2000bf05270 */
[----:B----4-:R-:W-:Y:S10]  /*3150*/  @P2 BRA `(.L_x_57) ;  /* 0x00000000000c2947 */ /* 0x010ff40003800000 */
[----:B-1----:R-:W-:Y:S04]  /*3160*/  SHF.L.U32 R3, R8, 0x1f, RZ ;  /* 0x0000001f08037819 */ /* 0x002fe800000006ff */
[----:B------:R-:W1:Y:S02]  /*3170*/  SYNCS.PHASECHK.TRANS64.TRYWAIT P0, [UR7], R3 ;  /* 0x00000003ff0075a7 */ /* 0x000e640008001107 */
[----:B-1----:R-:W-:Y:S05]  /*3180*/  @!P0 BRA `(.L_x_58) ;  /* 0x0000003c00508947 */ /* 0x002fea0003800000 */
.L_x_57:
[----:B------:R-:W-:Y:S01]  /*3190*/  UISETP.NE.AND UP1, UPT, UR15, 0x1, UPT ;  /* 0x000000010f00788c */ /* 0x000fe2000bf25270 */
[----:B------:R-:W-:Y:S01]  /*31a0*/  PLOP3.LUT P2, PT, PT, PT, PT, 0x80, 0x8 ;  /* 0x000000000008781c */ /* 0x000fe20003f4f070 */
[----:B------:R-:W-:Y:S02]  /*31b0*/  UIADD3 UR17, UPT, UPT, UR14, 0x1, URZ ;  /* 0x000000010e117890 */ /* 0x000fe4000fffe0ff */
[----:B------:R-:W-:Y:S02]  /*31c0*/  ULEA UR22, UR14, UR12, 0x7 ;  /* 0x0000000c0e167291 */ /* 0x000fe4000f8e38ff */
[----:B------:R-:W-:Y:S01]  /*31d0*/  UISETP.NE.AND UP2, UPT, UR17, 0x5, UPT ;  /* 0x000000051100788c */ /* 0x000fe2000bf45270 */
[----:B------:R-:W-:Y:S01]  /*31e0*/  PLOP3.LUT P0, PT, PT, PT, UP1, 0x80, 0x8 ;  /* 0x000000000008781c */ /* 0x000fe20003f0f018 */
[----:B------:R-:W-:Y:S02]  /*31f0*/  ULEA UR24, UR14, UR11, 0x8 ;  /* 0x0000000b0e187291 */ /* 0x000fe4000f8e40ff */
[----:B------:R-:W-:Y:S02]  /*3200*/  USEL UR13, URZ, 0x1, UP2 ;  /* 0x00000001ff0d7887 */ /* 0x000fe40009000000 */
[----:B------:R-:W-:Y:S02]  /*3210*/  USEL UR17, UR17, URZ, UP2 ;  /* 0x000000ff11117287 */ /* 0x000fe40009000000 */
[----:B------:R-:W-:Y:S02]  /*3220*/  UIADD3 UR7, UPT, UPT, UR7, 0x28, URZ ;  /* 0x0000002807077890 */ /* 0x000fe4000fffe0ff */
[----:B------:R-:W-:Y:S01]  /*3230*/  @UP1 ULEA UR4, UR17, UR6, 0x3 ;  /* 0x0000000611041291 */ /* 0x000fe2000f8e18ff */
[----:B------:R-:W-:Y:S01]  /*3240*/  LOP3.LUT R8, R8, UR13, RZ, 0x3c, !PT ;  /* 0x0000000d08087c12 */ /* 0x000fe2000f8e3cff */
[----:B------:R-:W-:Y:S01]  /*3250*/  UMOV UR23, 0xc0004010 ;  /* 0xc000401000177882 */ /* 0x000fe20000000000 */
[----:B------:R-:W-:Y:S01]  /*3260*/  UMOV UR25, 0xc0004010 ;  /* 0xc000401000197882 */ /* 0x000fe20000000000 */
[----:B------:R-:W-:Y:S01]  /*3270*/  UIADD3 UR15, UPT, UPT, UR15, -0x1, URZ ;  /* 0xffffffff0f0f7890 */ /* 0x000fe2000fffe0ff */
[----:B-1----:R-:W-:Y:S01]  /*3280*/  @P0 SHF.L.U32 R0, R8, 0x1f, RZ ;  /* 0x0000001f08000819 */ /* 0x002fe200000006ff */
[----:B------:R-:W-:Y:S03]  /*3290*/  UMOV UR14, UR17 ;  /* 0x00000011000e7c82 */ /* 0x000fe60008000000 */
[----:B------:R2:W4:Y:S01]  /*32a0*/  @P0 SYNCS.PHASECHK.TRANS64.TRYWAIT P2, [UR4], R0 ;  /* 0x00000000ff0005a7 */ /* 0x0005220008041104 */
[----:B------:R2:W-:Y:S01]  /*32b0*/  UTCIMMA gdesc[UR24], gdesc[UR22], tmem[UR8], tmem[UR20], idesc[UR21], UP4 ;  /* 0x00ff1416180075ea */ /* 0x0005e2000a000108 */
[----:B------:R-:W-:Y:S01]  /*32c0*/  UPLOP3.LUT UP4, UPT, UPT, UPT, UPT, 0x80, 0x8 ;  /* 0x000000000008789c */ /* 0x000fe20003f8f070 */
[----:B------:R2:W-:Y:S01]  /*32d0*/  UTCBAR [UR7], URZ ;  /* 0x000000ff070073e9 */ /* 0x0005e200080000ff */
[----:B------:R-:W-:Y:S09]  /*32e0*/  BRA.U UP0, `(.L_x_59) ;  /* 0xfffffffd008c7547 */ /* 0x000ff2000b83ffff */
.L_x_56:
[----:B------:R-:W-:Y:S01]  /*32f0*/  UIADD3 UR18, UPT, UPT, UR18, 0x1, URZ ;  /* 0x0000000112127890 */ /* 0x000fe2000fffe0ff */
[C---:B------:R-:W-:Y:S01]  /*3300*/  ISETP.NE.AND P0, PT, R10.reuse, 0x2, PT ;  /* 0x000000020a00780c */ /* 0x040fe20003f05270 */
[----:B------:R-:W-:Y:S02]  /*3310*/  UIADD3 UR9, UPT, UPT, UR9, 0x90, URZ ;  /* 0x0000009009097890 */ /* 0x000fe4000fffe0ff */
[----:B------:R-:W-:Y:S01]  /*3320*/  UISETP.NE.AND UP0, UPT, UR18, 0x4, UPT ;  /* 0x000000041200788c */ /* 0x000fe2000bf05270 */
[----:B-12---:R-:W-:Y:S02]  /*3330*/  SEL R0, RZ, 0x1, P0 ;  /* 0x00000001ff007807 */ /* 0x006fe40000000000 */
[----:B------:R-:W-:Y:S01]  /*3340*/  SEL R10, R10, RZ, P0 ;  /* 0x000000ff0a0a7207 */ /* 0x000fe20000000000 */
[----:B------:R-:W-:Y:S01]  /*3350*/  USEL UR4, URZ, 0x1, UP0 ;  /* 0x00000001ff047887 */ /* 0x000fe20008000000 */
[----:B------:R-:W-:Y:S01]  /*3360*/  LOP3.LUT R9, R9, R0, RZ, 0x3c, !PT ;  /* 0x0000000009097212 */ /* 0x000fe200078e3cff */
[----:B------:R-:W-:Y:S01]  /*3370*/  USEL UR18, UR18, URZ, UP0 ;  /* 0x000000ff12127287 */ /* 0x000fe20008000000 */
[----:B------:R1:W-:Y:S03]  /*3380*/  UTCBAR [UR9], URZ ;  /* 0x000000ff090073e9 */ /* 0x0003e600080000ff */
[----:B------:R-:W-:Y:S01]  /*3390*/  LOP3.LUT R11, R11, UR4, RZ, 0x3c, !PT ;  /* 0x000000040b0b7c12 */ /* 0x000fe2000f8e3cff */
[----:B------:R-:W-:Y:S07]  /*33a0*/  @P1 BRA `(.L_x_60) ;  /* 0xfffffff800dc1947 */ /* 0x000fee000383ffff */
[----:B------:R-:W2:Y:S01]  /*33b0*/  S2UR UR4, SR_CgaCtaId ;  /* 0x00000000000479c3 */ /* 0x000ea20000008800 */
[----:B------:R-:W-:Y:S01]  /*33c0*/  ELECT P0, URZ, PT ;  /* 0x0000000000ff782f */ /* 0x000fe20003800000 */
[----:B------:R-:W-:Y:S01]  /*33d0*/  IMAD.MOV.U32 R0, RZ, RZ, 0x1 ;  /* 0x00000001ff007424 */ /* 0x000fe200078e00ff */
[----:B------:R-:W-:Y:S01]  /*33e0*/  UIADD3 UR6, UPT, UPT, UR6, 0xb0, URZ ;  /* 0x000000b006067890 */ /* 0x000fe2000fffe0ff */
[----:B------:R-:W-:Y:S01]  /*33f0*/  SHF.L.U32 R3, R11, 0x1f, RZ ;  /* 0x0000001f0b037819 */ /* 0x000fe200000006ff */
[----:B------:R-:W-:-:S03]  /*3400*/  UMOV UR5, 0x40 ;  /* 0x0000004000057882 */ /* 0x000fc60000000000 */
[----:B------:R-:W-:Y:S01]  /*3410*/  UVIRTCOUNT.DEALLOC.SMPOOL 0x80 ;  /* 0x000000800000784c */ /* 0x000fe20000000000 */
[----:B--2---:R-:W-:Y:S02]  /*3420*/  ULEA UR4, UR4, UR5, 0x18 ;  /* 0x0000000504047291 */ /* 0x004fe4000f8ec0ff */
[----:B------:R-:W-:-:S07]  /*3430*/  ULEA UR5, UR18, UR6, 0x3 ;  /* 0x0000000612057291 */ /* 0x000fce000f8e18ff */
[----:B------:R2:W-:Y:S02]  /*3440*/  @P0 STS.U8 [UR4+0x1c], R0 ;  /* 0x00001c00ff000988 */ /* 0x0005e40008000004 */
[----:B------:R-:W3:Y:S02]  /*3450*/  SYNCS.PHASECHK.TRANS64.TRYWAIT P0, [UR5], R3 ;  /* 0x00000003ff0075a7 */ /* 0x000ee40008001105 */
[----:B--23--:R-:W-:Y:S05]  /*3460*/  @!P0 BRA `(.L_x_61) ;  /* 0x0000003800b08947 */ /* 0x00cfea0003800000 */
.L_x_118:
[----:B------:R-:W-:-:S04]  /*3470*/  UIADD3 UR7, UPT, UPT, UR18, 0x1, URZ ;  /* 0x0000000112077890 */ /* 0x000fc8000fffe0ff */
[----:B------:R-:W-:-:S04]  /*3480*/  UISETP.NE.AND UP0, UPT, UR7, 0x4, UPT ;  /* 0x000000040700788c */ /* 0x000fc8000bf05270 */
[----:B------:R-:W-:Y:S02]  /*3490*/  USEL UR8, URZ, 0x1, UP0 ;  /* 0x00000001ff087887 */ /* 0x000fe40008000000 */
[----:B------:R-:W-:-:S04]  /*34a0*/  USEL UR7, UR7, URZ, UP0 ;  /* 0x000000ff07077287 */ /* 0x000fc80008000000 */
[----:B------:R-:W-:Y:S01]  /*34b0*/  ULEA UR5, UR7, UR6, 0x3 ;  /* 0x0000000607057291 */ /* 0x000fe2000f8e18ff */
[----:B------:R-:W-:-:S04]  /*34c0*/  LOP3.LUT R2, R11, UR8, RZ, 0x3c, !PT ;  /* 0x000000080b027c12 */ /* 0x000fc8000f8e3cff */
[----:B--2---:R-:W-:-:S04]  /*34d0*/  SHF.L.U32 R3, R2, 0x1f, RZ ;  /* 0x0000001f02037819 */ /* 0x004fc800000006ff */
[----:B------:R-:W2:Y:S02]  /*34e0*/  SYNCS.PHASECHK.TRANS64.TRYWAIT P0, [UR5], R3 ;  /* 0x00000003ff0075a7 */ /* 0x000ea40008001105 */
[----:B--2---:R-:W-:Y:S05]  /*34f0*/  @!P0 BRA `(.L_x_62) ;  /* 0x0000003800a48947 */ /* 0x004fea0003800000 */
.L_x_120:
        /* <DEDUP_REMOVED lines=9> */
.L_x_122:
[----:B------:R-:W-:-:S04]  /*3590*/  UIADD3 UR7, UPT, UPT, UR7, 0x1, URZ ;  /* 0x0000000107077890 */ /* 0x000fc8000fffe0ff */
[----:B------:R-:W-:-:S04]  /*35a0*/  UISETP.NE.AND UP0, UPT, UR7, 0x4, UPT ;  /* 0x000000040700788c */ /* 0x000fc8000bf05270 */
[----:B------:R-:W-:Y:S02]  /*35b0*/  USEL UR5, URZ, 0x1, UP0 ;  /* 0x00000001ff057887 */ /* 0x000fe40008000000 */
[----:B------:R-:W-:-:S04]  /*35c0*/  USEL UR7, UR7, URZ, UP0 ;  /* 0x000000ff07077287 */ /* 0x000fc80008000000 */
[----:B------:R-:W-:Y:S01]  /*35d0*/  ULEA UR7, UR7, UR6, 0x3 ;  /* 0x0000000607077291 */ /* 0x000fe2000f8e18ff */
[----:B--2---:R-:W-:-:S04]  /*35e0*/  LOP3.LUT R3, R2, UR5, RZ, 0x3c, !PT ;  /* 0x0000000502037c12 */ /* 0x004fc8000f8e3cff */
[----:B------:R-:W-:-:S04]  /*35f0*/  SHF.L.U32 R3, R3, 0x1f, RZ ;  /* 0x0000001f03037819 */ /* 0x000fc800000006ff */
[----:B------:R-:W2:Y:S02]  /*3600*/  SYNCS.PHASECHK.TRANS64.TRYWAIT P0, [UR7], R3 ;  /* 0x00000003ff0075a7 */ /* 0x000ea40008001107 */
[----:B--2---:R-:W-:Y:S05]  /*3610*/  @!P0 BRA `(.L_x_64) ;  /* 0x00000038008c8947 */ /* 0x004fea0003800000 */
.L_x_124:
[----:B------:R-:W-:Y:S01]  /*3620*/  NOP ;  /* 0x0000000000007918 */ /* 0x000fe20000000000 */
[----:B--2---:R-:W2:Y:S01]  /*3630*/  LDS R0, [UR4+0x14] ;  /* 0x00001404ff007984 */ /* 0x004ea20008000800 */
[----:B------:R-:W-:Y:S01]  /*3640*/  ULOP3.LUT UR6, UR19, 0xffff, URZ, 0xc0, !UPT ;  /* 0x0000ffff13067892 */ /* 0x000fe2000f8ec0ff */
[----:B------:R-:W-:Y:S01]  /*3650*/  UMOV UR8, 0xffff ;  /* 0x0000ffff00087882 */ /* 0x000fe20000000000 */
[----:B------:R-:W-:Y:S02]  /*3660*/  UMOV UR5, 0x1 ;  /* 0x0000000100057882 */ /* 0x000fe40000000000 */
[----:B------:R-:W-:-:S04]  /*3670*/  USHF.R.U32.HI UR6, URZ, 0x5, UR6 ;  /* 0x00000005ff067899 */ /* 0x000fc80008011606 */
[----:B------:R-:W-:Y:S02]  /*3680*/  USHF.L.U32 UR8, UR8, UR6, URZ ;  /* 0x0000000608087299 */ /* 0x000fe400080006ff */
[----:B------:R-:W-:-:S04]  /*3690*/  USHF.L.U32 UR5, UR5, UR6, URZ ;  /* 0x0000000605057299 */ /* 0x000fc800080006ff */
[----:B--2---:R-:W-:-:S04]  /*36a0*/  LOP3.LUT R0, R0, UR8, RZ, 0xc0, !PT ;  /* 0x0000000800007c12 */ /* 0x004fc8000f8ec0ff */
[----:B------:R-:W-:-:S13]  /*36b0*/  ISETP.NE.AND P0, PT, R0, UR8, PT ;  /* 0x0000000800007c0c */ /* 0x000fda000bf05270 */
[----:B------:R-:W-:Y:S05]  /*36c0*/  @P0 BRA `(.L_x_65) ;  /* 0x0000000000580947 */ /* 0x000fea0003800000 */
[----:B------:R-:W2:Y:S02]  /*36d0*/  LDS R0, [UR4+0x18] ;  /* 0x00001804ff007984 */ /* 0x000ea40008000800 */
[----:B--2---:R-:W-:-:S04]  /*36e0*/  LOP3.LUT R0, R0, UR5, RZ, 0xc0, !PT ;  /* 0x0000000500007c12 */ /* 0x004fc8000f8ec0ff */
[----:B------:R-:W-:-:S13]  /*36f0*/  ISETP.NE.AND P0, PT, R0, UR5, PT ;  /* 0x0000000500007c0c */ /* 0x000fda000bf05270 */
[----:B------:R-:W-:Y:S05]  /*3700*/  @P0 BRA `(.L_x_66) ;  /* 0x00000000003c0947 */ /* 0x000fea0003800000 */
[----:B------:R-:W2:Y:S01]  /*3710*/  S2R R2, SR_LANEID ;  /* 0x0000000000027919 */ /* 0x000ea20000000000 */
[----:B------:R-:W-:Y:S01]  /*3720*/  ULOP3.LUT UR8, URZ, UR8, URZ, 0x33, !UPT ;  /* 0x00000008ff087292 */ /* 0x000fe2000f8e33ff */
[----:B------:R-:W-:Y:S01]  /*3730*/  LOP3.LUT R4, RZ, UR5, RZ, 0x33, !PT ;  /* 0x00000005ff047c12 */ /* 0x000fe2000f8e33ff */
[----:B------:R-:W-:Y:S02]  /*3740*/  VOTEU.ANY UR7, UPT, PT ;  /* 0x0000000000077886 */ /* 0x000fe400038e0100 */
[----:B------:R-:W-:Y:S01]  /*3750*/  UFLO.U32 UR7, UR7 ;  /* 0x00000007000772bd */ /* 0x000fe200080e0000 */
[----:B------:R-:W3:Y:S01]  /*3760*/  REDUX UR5, R4 ;  /* 0x00000000040573c4 */ /* 0x000ee20000000000 */
[----:B------:R-:W-:-:S06]  /*3770*/  IMAD.U32 R0, RZ, RZ, UR8 ;  /* 0x00000008ff007e24 */ /* 0x000fcc000f8e00ff */
[----:B------:R1:W-:Y:S01]  /*3780*/  UTCATOMSWS.AND URZ, UR8 ;  /* 0x0000000800ff79e3 */ /* 0x0003e20008000000 */
[----:B------:R-:W4:Y:S01]  /*3790*/  REDUX UR6, R0 ;  /* 0x00000000000673c4 */ /* 0x000f220000000000 */
[----:B--2---:R-:W-:Y:S01]  /*37a0*/  ISETP.EQ.U32.AND P0, PT, R2, UR7, PT ;  /* 0x0000000702007c0c */ /* 0x004fe2000bf02070 */
[----:B---3--:R-:W-:Y:S01]  /*37b0*/  IMAD.U32 R2, RZ, RZ, UR5 ;  /* 0x00000005ff027e24 */ /* 0x008fe2000f8e00ff */
[----:B----4-:R-:W-:-:S11]  /*37c0*/  MOV R3, UR6 ;  /* 0x0000000600037c02 */ /* 0x010fd60008000f00 */
[----:B------:R1:W-:Y:S04]  /*37d0*/  @P0 ATOMS.AND RZ, [UR4+0x14], R3 ;  /* 0x00001403ffff098c */ /* 0x0003e8000a800004 */
[----:B------:R1:W-:Y:S01]  /*37e0*/  @P0 ATOMS.AND RZ, [UR4+0x18], R2 ;  /* 0x00001802ffff098c */ /* 0x0003e2000a800004 */
[----:B------:R-:W-:Y:S05]  /*37f0*/  BRA `(.L_x_67) ;  /* 0x0000000000147947 */ /* 0x000fea0003800000 */
.L_x_66:
[----:B------:R-:W-:Y:S02]  /*3800*/  MOV R2, 0x3820 ;  /* 0x0000382000027802 */ /* 0x000fe40000000f00 */
[----:B-1--45:R-:W-:Y:S05]  /*3810*/  CALL.REL.NOINC `($__internal_0_$__cuda_sm10x_tcgen05_guardrail_trap_col_being_dealloced_not_returned_by_alloc) ;  /* 0x0000003800a87944 */ /* 0x032fea0003c00000 */
[----:B------:R-:W-:Y:S05]  /*3820*/  BRA `(.L_x_67) ;  /* 0x0000000000087947 */ /* 0x000fea0003800000 */
.L_x_65:
[----:B------:R-:W-:Y:S02]  /*3830*/  MOV R2, 0x3850 ;  /* 0x0000385000027802 */ /* 0x000fe40000000f00 */
[----:B-1--45:R-:W-:Y:S05]  /*3840*/  CALL.REL.NOINC `($__internal_2_$__cuda_sm10x_tcgen05_guardrail_trap_unallocated_columns_being_dealloced) ;  /* 0x0000003800b47944 */ /* 0x032fea0003c00000 */
.L_x_67:
[----:B------:R-:W-:Y:S01]  /*3850*/  NOP ;  /* 0x0000000000007918 */ /* 0x000fe20000000000 */
[----:B-1----:R-:W-:Y:S05]  /*3860*/  EXIT ;  /* 0x000000000000794d */ /* 0x002fea0003800000 */
.L_x_49:
[----:B------:R-:W-:-:S09]  /*3870*/  UISETP.NE.OR UP2, UPT, UR8, 0x3, !UP2 ;  /* 0x000000030800788c */ /* 0x000fd2000d745670 */
[----:B------:R-:W-:Y:S05]  /*3880*/  BRA.U UP2, `(.L_x_68) ;  /* 0x0000000902c87547 */ /* 0x000fea000b800000 */
[----:B------:R-:W1:Y:S01]  /*3890*/  LDCU.64 UR6, c[0x0][0x888] ;  /* 0x00011100ff0677ac */ /* 0x000e620008000a00 */
[----:B------:R-:W2:Y:S01]  /*38a0*/  LDC R0, c[0x0][0xb30] ;  /* 0x0002cc00ff007b82 */ /* 0x000ea20000000800 */
[----:B------:R-:W-:Y:S01]  /*38b0*/  IMAD.MOV.U32 R30, RZ, RZ, 0x1 ;  /* 0x00000001ff1e7424 */ /* 0x000fe200078e00ff */
[----:B------:R-:W-:Y:S01]  /*38c0*/  CS2R R28, SRZ ;  /* 0x00000000001c7805 */ /* 0x000fe2000001ff00 */
[----:B------:R-:W4:Y:S01]  /*38d0*/  LDCU.64 UR4, c[0x0][0x890] ;  /* 0x00011200ff0477ac */ /* 0x000f220008000a00 */
[----:B------:R-:W-:Y:S01]  /*38e0*/  IMAD.MOV.U32 R25, RZ, RZ, 0x2000 ;  /* 0x00002000ff197424 */ /* 0x000fe200078e00ff */
[----:B------:R-:W-:-:S03]  /*38f0*/  UMOV UR8, 0x400 ;  /* 0x0000040000087882 */ /* 0x000fc60000000000 */
[----:B------:R-:W3:Y:S01]  /*3900*/  LDC R19, c[0x0][0x370] ;  /* 0x0000dc00ff137b82 */ /* 0x000ee20000000800 */
[----:B------:R-:W-:-:S07]  /*3910*/  UPLOP3.LUT UP1, UPT, UPT, UPT, UPT, 0x40, 0x4 ;  /* 0x000000000004789c */ /* 0x000fce0003f2e870 */
[----:B------:R-:W3:Y:S01]  /*3920*/  LDC R2, c[0x0][0xb0c] ;  /* 0x0002c300ff027b82 */ /* 0x000ee20000000800 */
[----:B-1----:R-:W-:Y:S02]  /*3930*/  UISETP.NE.U32.AND UP2, UPT, UR6, URZ, UPT ;  /* 0x000000ff0600728c */ /* 0x002fe4000bf45070 */
[----:B------:R-:W-:Y:S02]  /*3940*/  ULEA UR6, UR37, UR8, 0x18 ;  /* 0x0000000825067291 */ /* 0x000fe4000f8ec0ff */
[----:B------:R-:W-:Y:S02]  /*3950*/  UISETP.NE.AND.EX UP2, UPT, UR7, URZ, UPT, UP2 ;  /* 0x000000ff0700728c */ /* 0x000fe4000bf45320 */
[----:B------:R-:W-:Y:S01]  /*3960*/  UIADD3 UR7, UPT, UPT, UR6, 0x50, URZ ;  /* 0x0000005006077890 */ /* 0x000fe2000fffe0ff */
[----:B------:R-:W1:Y:S01]  /*3970*/  LDC R18, c[0x0][0xb20] ;  /* 0x0002c800ff127b82 */ /* 0x000e620000000800 */
[----:B----4-:R-:W-:Y:S01]  /*3980*/  UISETP.NE.U32.AND UP3, UPT, UR4, URZ, UPT ;  /* 0x000000ff0400728c */ /* 0x010fe2000bf65070 */
[----:B--2---:R-:W-:Y:S01]  /*3990*/  ISETP.NE.AND P1, PT, R0, 0x1, PT ;  /* 0x000000010000780c */ /* 0x004fe20003f25270 */
[----:B------:R-:W-:-:S02]  /*39a0*/  UPRMT UR37, UR37, 0x654, UR7 ;  /* 0x0000065425257896 */ /* 0x000fc40008000007 */
[----:B------:R-:W-:-:S03]  /*39b0*/  UISETP.NE.AND.EX UP3, UPT, UR5, URZ, UPT, UP3 ;  /* 0x000000ff0500728c */ /* 0x000fc6000bf65330 */
[----:B------:R-:W2:Y:S08]  /*39c0*/  LDC.64 R32, c[0x0][0x348] ;  /* 0x0000d200ff207b82 */ /* 0x000eb00000000a00 */
[----:B------:R-:W4:Y:S08]  /*39d0*/  LDC.64 R16, c[0x0][0xb10] ;  /* 0x0002c400ff107b82 */ /* 0x000f300000000a00 */
[----:B------:R-:W1:Y:S08]  /*39e0*/  LDC.64 R6, c[0x0][0xb18] ;  /* 0x0002c600ff067b82 */ /* 0x000e700000000a00 */
[----:B------:R-:W1:Y:S08]  /*39f0*/  LDC.64 R4, c[0x0][0xb28] ;  /* 0x0002ca00ff047b82 */ /* 0x000e700000000a00 */
[----:B---3--:R-:W1:Y:S02]  /*3a00*/  LDC R24, c[0x0][0x374] ;  /* 0x0000dd00ff187b82 */ /* 0x008e640000000800 */
.L_x_76:
[C---:B------:R-:W-:Y:S02]  /*3a10*/  LEA R0, R29.reuse, UR6, 0x3 ;  /* 0x000000061d007c11 */ /* 0x040fe4000f8e18ff */
[----:B------:R-:W-:Y:S02]  /*3a20*/  SHF.L.U32 R3, R28, 0x1f, RZ ;  /* 0x0000001f1c037819 */ /* 0x000fe400000006ff */
[----:B------:R-:W-:Y:S02]  /*3a30*/  LEA R20, R29, UR6, 0x4 ;  /* 0x000000061d147c11 */ /* 0x000fe4000f8e20ff */
[----:B---3--:R-:W3:Y:S02]  /*3a40*/  SYNCS.PHASECHK.TRANS64.TRYWAIT P0, [R0+URZ+0x70], R3 ;  /* 0x00007003000075a7 */ /* 0x008ee400080011ff */
[----:B---3--:R-:W-:Y:S05]  /*3a50*/  @!P0 BRA `(.L_x_69) ;  /* 0x0000003400948947 */ /* 0x008fea0003800000 */
.L_x_125:
[----:B------:R-:W-:Y:S01]  /*3a60*/  ISETP.GE.AND P0, PT, R72, 0x1, PT ;  /* 0x000000014800780c */ /* 0x000fe20003f06270 */
[----:B------:R-:W1:Y:S01]  /*3a70*/  LDS.128 R20, [R20+0x100] ;  /* 0x0001000014147984 */ /* 0x000e620000000c00 */
[----:B------:R-:W-:Y:S01]  /*3a80*/  ISETP.NE.U32.AND P4, PT, RZ, UR4, PT ;  /* 0x00000004ff007c0c */ /* 0x000fe2000bf85070 */
[----:B---3--:R-:W-:Y:S01]  /*3a90*/  VIADD R0, R0, 0x80 ;  /* 0x0000008000007836 */ /* 0x008fe20000000000 */
[----:B------:R-:W-:Y:S02]  /*3aa0*/  SHF.L.U32 R26, R30, 0x1f, RZ ;  /* 0x0000001f1e1a7819 */ /* 0x000fe400000006ff */
[----:B------:R-:W-:Y:S02]  /*3ab0*/  ISETP.NE.AND.EX P4, PT, RZ, UR5, PT, P4 ;  /* 0x00000005ff007c0c */ /* 0x000fe4000bf85340 */
[----:B------:R-:W-:Y:S01]  /*3ac0*/  PRMT R0, RZ, 0x654, R0 ;  /* 0x00000654ff007816 */ /* 0x000fe20000000000 */
[----:B------:R-:W-:Y:S01]  /*3ad0*/  @!PT LDS RZ, [RZ] ;  /* 0x00000000fffff984 */ /* 0x000fe20000000800 */
[----:B------:R-:W-:Y:S01]  /*3ae0*/  @!PT LDS RZ, [RZ] ;  /* 0x00000000fffff984 */ /* 0x000fe20000000800 */
[----:B------:R-:W-:Y:S01]  /*3af0*/  @!PT LDS RZ, [RZ] ;  /* 0x00000000fffff984 */ /* 0x000fe20000000800 */
[----:B------:R-:W-:Y:S01]  /*3b00*/  @!PT LDS RZ, [RZ] ;  /* 0x00000000fffff984 */ /* 0x000fe20000000800 */
[----:B------:R3:W-:Y:S06]  /*3b10*/  MEMBAR.ALL.CTA ;  /* 0x0000000000007992 */ /* 0x0007ec0000008000 */
[----:B---3--:R-:W3:Y:S02]  /*3b20*/  FENCE.VIEW.ASYNC.S ;  /* 0x00000000000073c6 */ /* 0x008ee40000000000 */
[----:B---3--:R3:W-:Y:S01]  /*3b30*/  SYNCS.ARRIVE.TRANS64.RED.A1T0 RZ, [R0+URZ], RZ ;  /* 0x000000ff00ff79a7 */ /* 0x0087e200081004ff */
[----:B-1----:R-:W-:Y:S11]  /*3b40*/  LOP3.LUT P3, RZ, R22, 0x1, RZ, 0xc0, !PT ;  /* 0x0000000116ff7812 */ /* 0x002ff6000786c0ff */
[----:B------:R-:W-:Y:S02]  /*3b50*/  @!UPT UIADD3 URZ, UPT, UPT, URZ, URZ, URZ ;  /* 0x000000fffffff290 */ /* 0x000fe4000fffe0ff */
[----:B------:R-:W-:Y:S02]  /*3b60*/  @P3 MOV R13, R20 ;  /* 0x00000014000d3202 */ /* 0x000fe40000000f00 */
[----:B------:R-:W-:Y:S01]  /*3b70*/  @P3 LOP3.LUT R8, R21, 0xffff, RZ, 0xc0, !PT ;  /* 0x0000ffff15083812 */ /* 0x000fe200078ec0ff */
[----:B---3--:R-:W-:Y:S06]  /*3b80*/  @!P0 BRA `(.L_x_70) ;  /* 0x0000000000a48947 */ /* 0x008fec0003800000 */
[----:B------:R-:W-:Y:S01]  /*3b90*/  IMAD.HI.U32 R31, R24, R7, RZ ;  /* 0x00000007181f7227 */ /* 0x000fe200078e00ff */
[----:B------:R-:W-:Y:S02]  /*3ba0*/  ISETP.NE.AND P0, PT, R6, 0x1, PT ;  /* 0x000000010600780c */ /* 0x000fe40003f05270 */
[----:B------:R-:W-:Y:S01]  /*3bb0*/  ISETP.NE.AND P2, PT, R72, 0x1, PT ;  /* 0x000000014800780c */ /* 0x000fe20003f45270 */
[----:B----4-:R-:W-:Y:S01]  /*3bc0*/  IMAD.HI.U32 R34, R19, R16, RZ ;  /* 0x0000001013227227 */ /* 0x010fe200078e00ff */
[----:B------:R-:W-:Y:S02]  /*3bd0*/  SHF.R.U32.HI R31, RZ, R18, R31 ;  /* 0x00000012ff1f7219 */ /* 0x000fe4000001161f */
[----:B------:R-:W-:Y:S01]  /*3be0*/  ISETP.NE.AND P5, PT, R2, 0x1, PT ;  /* 0x000000010200780c */ /* 0x000fe20003fa5270 */
[----:B------:R-:W-:Y:S01]  /*3bf0*/  IMAD.HI.U32 R36, R13, R16, RZ ;  /* 0x000000100d247227 */ /* 0x000fe200078e00ff */
[----:B------:R-:W-:Y:S02]  /*3c00*/  SHF.R.U32.HI R34, RZ, R17, R34 ;  /* 0x00000011ff227219 */ /* 0x000fe40000011622 */
[----:B------:R-:W-:Y:S01]  /*3c10*/  SEL R3, R24, R31, !P0 ;  /* 0x0000001f18037207 */ /* 0x000fe20004000000 */
[C---:B------:R-:W-:Y:S01]  /*3c20*/  IMAD.HI.U32 R31, R8.reuse, R7, RZ ;  /* 0x00000007081f7227 */ /* 0x040fe200078e00ff */
[----:B------:R-:W-:Y:S02]  /*3c30*/  SEL R11, R19, R34, !P5 ;  /* 0x00000022130b7207 */ /* 0x000fe40006800000 */
[----:B------:R-:W-:Y:S01]  /*3c40*/  SHF.R.U32.HI R36, RZ, R17, R36 ;  /* 0x00000011ff247219 */ /* 0x000fe20000011624 */
[----:B------:R-:W-:Y:S01]  /*3c50*/  IMAD.HI.U32 R38, R3, R4, RZ ;  /* 0x0000000403267227 */ /* 0x000fe200078e00ff */
[----:B------:R-:W-:Y:S03]  /*3c60*/  SHF.R.U32.HI R31, RZ, R18, R31 ;  /* 0x00000012ff1f7219 */ /* 0x000fe6000001161f */
[----:B------:R-:W-:Y:S01]  /*3c70*/  IMAD.HI.U32 R34, R11, R4, RZ ;  /* 0x000000040b227227 */ /* 0x000fe200078e00ff */
[----:B------:R-:W-:Y:S02]  /*3c80*/  @P2 SHF.R.U32.HI R3, RZ, R5, R38 ;  /* 0x00000005ff032219 */ /* 0x000fe40000011626 */
[----:B------:R-:W-:Y:S02]  /*3c90*/  SEL R9, R8, R31, !P0 ;  /* 0x0000001f08097207 */ /* 0x000fe40004000000 */
[----:B------:R-:W-:Y:S01]  /*3ca0*/  @P2 SHF.R.U32.HI R11, RZ, R5, R34 ;  /* 0x00000005ff0b2219 */ /* 0x000fe20000011622 */
[C---:B------:R-:W-:Y:S01]  /*3cb0*/  IMAD R10, R72.reuse, R3, RZ ;  /* 0x00000003480a7224 */ /* 0x040fe200078e02ff */
[----:B------:R-:W-:Y:S01]  /*3cc0*/  SEL R3, R13, R36, !P5 ;  /* 0x000000240d037207 */ /* 0x000fe20006800000 */
[C---:B------:R-:W-:Y:S03]  /*3cd0*/  IMAD.HI.U32 R14, R9.reuse, R4, RZ ;  /* 0x00000004090e7227 */ /* 0x040fe600078e00ff */
[----:B------:R-:W-:Y:S01]  /*3ce0*/  ISETP.GE.AND P0, PT, R9, R10, PT ;  /* 0x0000000a0900720c */ /* 0x000fe20003f06270 */
[C---:B------:R-:W-:Y:S01]  /*3cf0*/  IMAD R12, R72.reuse, R11, RZ ;  /* 0x0000000b480c7224 */ /* 0x040fe200078e02ff */
[-C--:B------:R-:W-:Y:S04]  /*3d00*/  SHF.R.U32.HI R14, RZ, R5.reuse, R14 ;  /* 0x00000005ff0e7219 */ /* 0x080fe8000001160e */
[----:B------:R-:W-:Y:S02]  /*3d10*/  ISETP.GE.OR P0, PT, R3, R12, P0 ;  /* 0x0000000c0300720c */ /* 0x000fe40000706670 */
[----:B------:R-:W-:Y:S05]  /*3d20*/  SEL R15, R9, R14, !P2 ;  /* 0x0000000e090f7207 */ /* 0x000fea0005000000 */
[----:B------:R-:W-:Y:S04]  /*3d30*/  IMAD.MOV R14, RZ, RZ, -R15 ;  /* 0x000000ffff0e7224 */ /* 0x000fe800078e0a0f */
[----:B------:R-:W-:Y:S02]  /*3d40*/  IMAD R14, R72, R14, R9 ;  /* 0x0000000e480e7224 */ /* 0x000fe400078e0209 */
[C---:B------:R-:W-:Y:S05]  /*3d50*/  @!P0 IMAD.HI.U32 R10, R3.reuse, R4, RZ ;  /* 0x00000004030a8227 */ /* 0x040fea00078e00ff */
[----:B------:R-:W-:Y:S04]  /*3d60*/  @!P0 SHF.R.U32.HI R10, RZ, R5, R10 ;  /* 0x00000005ff0a8219 */ /* 0x000fe8000001160a */
[----:B------:R-:W-:Y:S01]  /*3d70*/  @!P0 SEL R0, R3, R10, !P2 ;  /* 0x0000000a03008207 */ /* 0x000fe20005000000 */
[----:B------:R-:W-:Y:S03]  /*3d80*/  IMAD.MOV R10, RZ, RZ, -R3 ;  /* 0x000000ffff0a7224 */ /* 0x000fe600078e0a03 */
[----:B------:R-:W-:Y:S01]  /*3d90*/  @!P0 IADD3 R15, PT, PT, R15, -R0, RZ ;  /* 0x800000000f0f8210 */ /* 0x000fe20007ffe0ff */
[----:B------:R-:W-:Y:S01]  /*3da0*/  @!P0 IMAD R0, R11, R14, R0 ;  /* 0x0000000e0b008224 */ /* 0x000fe200078e0200 */
[----:B------:R-:W-:Y:S01]  /*3db0*/  IADD3 R11, PT, PT, -R9, RZ, RZ ;  /* 0x000000ff090b7210 */ /* 0x000fe20007ffe1ff */
[----:B------:R-:W-:Y:S02]  /*3dc0*/  IMAD R13, R2, R10, R13 ;  /* 0x0000000a020d7224 */ /* 0x000fe400078e020d */
[----:B------:R-:W-:Y:S02]  /*3dd0*/  @!P0 IMAD R9, R15, R72, R3 ;  /* 0x000000480f098224 */ /* 0x000fe400078e0203 */
[----:B------:R-:W-:Y:S02]  /*3de0*/  @!P0 IMAD.MOV.U32 R3, RZ, RZ, R0 ;  /* 0x000000ffff038224 */ /* 0x000fe400078e0000 */
[----:B------:R-:W-:Y:S02]  /*3df0*/  IMAD R8, R6, R11, R8 ;  /* 0x0000000b06087224 */ /* 0x000fe400078e0208 */
[----:B------:R-:W-:Y:S02]  /*3e00*/  IMAD R13, R3, R2, R13 ;  /* 0x00000002030d7224 */ /* 0x000fe400078e020d */
[----:B------:R-:W-:Y:S02]  /*3e10*/  IMAD R8, R9, R6, R8 ;  /* 0x0000000609087224 */ /* 0x000fe400078e0208 */
.L_x_70:
[----:B------:R-:W-:Y:S05]  /*3e20*/  BRA.U UP1, `(.L_x_71) ;  /* 0x0000000101107547 */ /* 0x000fea000b800000 */
[----:B------:R-:W-:Y:S04]  /*3e30*/  MOV R0, UR13 ;  /* 0x0000000d00007c02 */ /* 0x000fe80008000f00 */
[----:B------:R-:W-:Y:S04]  /*3e40*/  SHF.L.U32 R3, R0, 0x1f, RZ ;  /* 0x0000001f00037819 */ /* 0x000fe800000006ff */
[----:B------:R-:W1:Y:S02]  /*3e50*/  SYNCS.PHASECHK.TRANS64.TRYWAIT P0, [UR6+0x68], R3 ;  /* 0x00006803ff0075a7 */ /* 0x000e640008001106 */
[----:B-1----:R-:W-:Y:S05]  /*3e60*/  @!P0 BRA `(.L_x_72) ;  /* 0x0000003000a48947 */ /* 0x002fea0003800000 */
.L_x_71:
[----:B------:R-:W-:Y:S05]  /*3e70*/  BRA.U !UP3, `(.L_x_73) ;  /* 0x000000010b347547 */ /* 0x000fea000b800000 */
[----:B------:R-:W-:Y:S01]  /*3e80*/  UPLOP3.LUT UP0, UPT, UPT, UPT, UP2, 0x80, 0x8 ;  /* 0x000000000008789c */ /* 0x000fe20003f0f020 */
[----:B-1----:R-:W-:Y:S02]  /*3e90*/  HFMA2 R0, -RZ, RZ, 0, 5.9604644775390625e-08 ;  /* 0x00000001ff007431 */ /* 0x002fe400000001ff */
[----:B------:R-:W-:Y:S03]  /*3ea0*/  IMAD.MOV.U32 R168, RZ, RZ, 0x1 ;  /* 0x00000001ffa87424 */ /* 0x000fe600078e00ff */
[----:B------:R-:W-:Y:S05]  /*3eb0*/  PLOP3.LUT P0, PT, PT, PT, UP0, 0x80, 0x8 ;  /* 0x000000000008781c */ /* 0x000fea0003f0f008 */
[----:B------:R-:W1:Y:S01]  /*3ec0*/  @UP0 LDCU.64 UR8, c[0x0][0x888] ;  /* 0x00011100ff0807ac */ /* 0x000e620008000a00 */
[----:B------:R-:W-:Y:S07]  /*3ed0*/  @UP0 UIMAD UR7, UR36, UR4, URZ ;  /* 0x00000004240702a4 */ /* 0x000fee000f8e02ff */
[----:B------:R-:W-:Y:S01]  /*3ee0*/  @!P0 PRMT R168, R0, 0x7610, R168 ;  /* 0x0000761000a88816 */ /* 0x000fe200000000a8 */
[----:B-1----:R-:W-:Y:S03]  /*3ef0*/  @UP0 UIMAD.WIDE UR8, UR7, 0x4, UR8 ;  /* 0x00000004070808a5 */ /* 0x002fe6000f8e0208 */
[----:B------:R-:W1:Y:S03]  /*3f00*/  @!UP0 LDCU UR7, c[0x0][0x880] ;  /* 0x00011000ff0787ac */ /* 0x000e660008000800 */
[----:B------:R-:W-:Y:S01]  /*3f10*/  IMAD.U32 R10, RZ, RZ, UR8 ;  /* 0x00000008ff0a7e24 */ /* 0x000fe2000f8e00ff */
[----:B------:R-:W-:Y:S05]  /*3f20*/  MOV R11, UR9 ;  /* 0x00000009000b7c02 */ /* 0x000fea0008000f00 */
[----:B-----5:R3:W5:Y:S02]  /*3f30*/  @P0 LDG.E R80, desc[UR40][R10.64] ;  /* 0x000000280a500981 */ /* 0x020764000c1e1900 */
[----:B-1-3--:R-:W-:Y:S07]  /*3f40*/  @!P0 IMAD.U32 R80, RZ, RZ, UR7 ;  /* 0x00000007ff508e24 */ /* 0x00afee000f8e00ff */
.L_x_73:
[----:B-----5:R-:W-:Y:S01]  /*3f50*/  @!P4 ISETP.EQ.AND P5, PT, R80, RZ, PT ;  /* 0x000000ff5000c20c */ /* 0x020fe20003fa2270 */
[----:B------:R-:W-:Y:S01]  /*3f60*/  @!UPT UIADD3 URZ, UPT, UPT, URZ, URZ, URZ ;  /* 0x000000fffffff290 */ /* 0x000fe2000fffe0ff */
[----:B------:R-:W-:Y:S11]  /*3f70*/  @!P4 BRA `(.L_x_74) ;  /* 0x000000000014c947 */ /* 0x000ff60003800000 */
[----:B------:R-:W-:Y:S02]  /*3f80*/  LOP3.LUT P0, RZ, R168, 0xff, RZ, 0xc0, !PT ;  /* 0x000000ffa8ff7812 */ /* 0x000fe4000780c0ff */
[----:B------:R-:W-:Y:S04]  /*3f90*/  PLOP3.LUT P5, PT, PT, PT, UP0, 0x80, 0x8 ;  /* 0x000000000008781c */ /* 0x000fe80003faf008 */
[----:B------:R-:W-:Y:S07]  /*3fa0*/  PLOP3.LUT P5, PT, P5, PT, PT, 0x8, 0x80 ;  /* 0x000000000080781c */ /* 0x000fee0002fae170 */
[----:B------:R-:W-:Y:S11]  /*3fb0*/  @P0 ISETP.EQ.AND P5, PT, R80, RZ, PT ;  /* 0x000000ff5000020c */ /* 0x000ff60003fa2270 */
[----:B------:R-:W-:Y:S02]  /*3fc0*/  @!UPT UIADD3 URZ, UPT, UPT, URZ, URZ, URZ ;  /* 0x000000fffffff290 */ /* 0x000fe4000fffe0ff */
.L_x_74:
[----:B------:R-:W3:Y:S01]  /*3fd0*/  SYNCS.PHASECHK.TRANS64.TRYWAIT P4, [UR6+0x58], R26 ;  /* 0x0000581aff0075a7 */ /* 0x000ee20008081106 */
[----:B------:R-:W-:Y:S01]  /*3fe0*/  @P3 SHF.R.U32.HI R27, RZ, 0x10, R21 ;  /* 0x00000010ff1b3819 */ /* 0x000fe20000011615 */
[----:B------:R-:W-:Y:S01]  /*3ff0*/  VIADD R29, R29, 0x1 ;  /* 0x000000011d1d7836 */ /* 0x000fe20000000000 */
[----:B------:R-:W5:Y:S08]  /*4000*/  LDC.64 R14, c[0x0][0xb10] ;  /* 0x0002c400ff0e7b82 */ /* 0x000f700000000a00 */
[----:B------:R-:W2:Y:S08]  /*4010*/  LDC.64 R10, c[0x0][0xb18] ;  /* 0x0002c600ff0a7b82 */ /* 0x000eb00000000a00 */
[----:B-1----:R-:W1:Y:S08]  /*4020*/  @!P1 LDC R0, c[0x0][0xb20] ;  /* 0x0002c800ff009b82 */ /* 0x002e700000000800 */
[----:B------:R-:W4:Y:S01]  /*4030*/  @!P1 LDC R3, c[0x0][0xb0c] ;  /* 0x0002c300ff039b82 */ /* 0x000f220000000800 */
[----:B-----5:R-:W-:Y:S05]  /*4040*/  @!P1 IMAD.HI.U32 R14, R13, R14, RZ ;  /* 0x0000000e0d0e9227 */ /* 0x020fea00078e00ff */
[----:B------:R-:W-:Y:S01]  /*4050*/  @!P1 SHF.R.U32.HI R14, RZ, R15, R14 ;  /* 0x0000000fff0e9219 */ /* 0x000fe2000001160e */
[----:B--2---:R-:W-:Y:S01]  /*4060*/  @!P1 IMAD.HI.U32 R11, R8, R11, RZ ;  /* 0x0000000b080b9227 */ /* 0x004fe200078e00ff */
[----:B------:R-:W-:Y:S04]  /*4070*/  @!P1 ISETP.NE.AND P0, PT, R10, 0x1, PT ;  /* 0x000000010a00980c */ /* 0x000fe80003f05270 */
[----:B-1----:R-:W-:Y:S02]  /*4080*/  @!P1 SHF.R.U32.HI R9, RZ, R0, R11 ;  /* 0x00000000ff099219 */ /* 0x002fe4000001160b */
[----:B----4-:R-:W-:Y:S02]  /*4090*/  @!P1 ISETP.NE.AND P2, PT, R3, 0x1, PT ;  /* 0x000000010300980c */ /* 0x010fe40003f45270 */
[----:B------:R-:W-:Y:S02]  /*40a0*/  @!P1 SEL R9, R8, R9, !P0 ;  /* 0x0000000908099207 */ /* 0x000fe40004000000 */
[----:B------:R-:W-:Y:S02]  /*40b0*/  ELECT P0, URZ, PT ;  /* 0x0000000000ff782f */ /* 0x000fe40003800000 */
[----:B------:R-:W-:Y:S05]  /*40c0*/  @!P1 SEL R14, R13, R14, !P2 ;  /* 0x0000000e0d0e9207 */ /* 0x000fea0005000000 */
[----:B------:R-:W-:Y:S02]  /*40d0*/  @!P1 IMAD.IADD R0, R9, 0x1, -R14 ;  /* 0x0000000109009824 */ /* 0x000fe400078e0a0e */
[----:B------:R-:W-:Y:S02]  /*40e0*/  @!P1 IMAD.IADD R9, R14, 0x1, -R9 ;  /* 0x000000010e099824 */ /* 0x000fe400078e0a09 */
[----:B------:R-:W-:Y:S02]  /*40f0*/  @!P1 IMAD R13, R0, R3, R13 ;  /* 0x00000003000d9224 */ /* 0x000fe400078e020d */
[----:B------:R-:W-:Y:S01]  /*4100*/  @!P1 IMAD R8, R9, R10, R8 ;  /* 0x0000000a09089224 */ /* 0x000fe200078e0208 */
[----:B---3--:R-:W-:Y:S06]  /*4110*/  @!P4 BRA `(.L_x_75) ;  /* 0x000000300010c947 */ /* 0x008fec0003800000 */
.L_x_128:
[----:B------:R-:W-:Y:S01]  /*4120*/  PLOP3.LUT P5, PT, P5, P0, PT, 0xf2, 0x2f ;  /* 0x00000000002f781c */ /* 0x000fe20002fa1e72 */
[----:B------:R-:W-:Y:S01]  /*4130*/  UMOV UR14, 0x0 ;  /* 0x00000000000e7882 */ /* 0x000fe20000000000 */
[----:B------:R-:W-:Y:S01]  /*4140*/  LOP3.LUT R30, R30, 0x1, RZ, 0x3c, !PT ;  /* 0x000000011e1e7812 */ /* 0x000fe200078e3cff */
[----:B------:R-:W-:Y:S01]  /*4150*/  UMOV UR15, 0x10000000 ;  /* 0x10000000000f7882 */ /* 0x000fe20000000000 */
[----:B------:R-:W-:Y:S01]  /*4160*/  UMOV UR12, UR36 ;  /* 0x00000024000c7c82 */ /* 0x000fe20008000000 */
[----:B------:R-:W-:Y:S08]  /*4170*/  @P3 R2UR UR36, R27 ;  /* 0x000000001b2432ca */ /* 0x000ff000000e0000 */
[----:B-1----:R-:W-:Y:S01]  /*4180*/  @!P5 IADD3 R3, P0, PT, R32, 0x580, RZ ;  /* 0x000005802003d810 */ /* 0x002fe20007f1e0ff */
[----:B------:R-:W-:Y:S01]  /*4190*/  @!P5 IMAD.SHL.U32 R165, R165, 0x40, RZ ;  /* 0x00000040a5a5d824 */ /* 0x000fe200078e00ff */
[----:B------:R-:W-:Y:S01]  /*41a0*/  VOTEU.ALL UP1, P5 ;  /* 0x0000000000ff7886 */ /* 0x000fe20002820000 */
[----:B------:R-:W-:Y:S01]  /*41b0*/  @!P5 IMAD.SHL.U32 R167, R167, 0x80, RZ ;  /* 0x00000080a7a7d824 */ /* 0x000fe200078e00ff */
[----:B------:R-:W-:Y:S01]  /*41c0*/  @!P5 R2UR UR8, R3 ;  /* 0x000000000308d2ca */ /* 0x000fe200000e0000 */
[----:B------:R-:W-:Y:S01]  /*41d0*/  @!P5 IMAD.X R0, RZ, RZ, R33, P0 ;  /* 0x000000ffff00d224 */ /* 0x000fe200000e0621 */
[----:B------:R-:W-:Y:S01]  /*41e0*/  @!P5 R2UR UR10, R165 ;  /* 0x00000000a50ad2ca */ /* 0x000fe200000e0000 */
[----:B------:R-:W-:Y:S01]  /*41f0*/  @!UP1 UIADD3 UR9, UPT, UPT, UR6, 0x50, URZ ;  /* 0x0000005006099890 */ /* 0x000fe2000fffe0ff */
[----:B------:R-:W-:Y:S01]  /*4200*/  @!P5 R2UR UR11, R167 ;  /* 0x00000000a70bd2ca */ /* 0x000fe200000e0000 */
[----:B------:R-:W-:Y:S01]  /*4210*/  IMAD.IADD R165, R8, 0x1, R164 ;  /* 0x0000000108a57824 */ /* 0x000fe200078e02a4 */
[----:B------:R-:W-:Y:S01]  /*4220*/  @!P5 R2UR UR7, R0 ;  /* 0x000000000007d2ca */ /* 0x000fe200000e0000 */
[----:B------:R-:W-:Y:S01]  /*4230*/  IMAD.IADD R167, R13, 0x1, R166 ;  /* 0x000000010da77824 */ /* 0x000fe200078e02a6 */
[C---:B------:R-:W-:Y:S04]  /*4240*/  ISETP.NE.AND P0, PT, R29.reuse, 0x2, PT ;  /* 0x000000021d00780c */ /* 0x040fe80003f05270 */
[----:B------:R-:W-:Y:S01]  /*4250*/  SEL R3, RZ, 0x1, P0 ;  /* 0x00000001ff037807 */ /* 0x000fe20000000000 */
[----:B------:R-:W-:Y:S01]  /*4260*/  IMAD.U32 R10, RZ, RZ, UR8 ;  /* 0x00000008ff0a7e24 */ /* 0x000fe2000f8e00ff */
[----:B------:R-:W-:Y:S01]  /*4270*/  @!UP1 UIADD3 UR8, UPT, UPT, UR6, 0x200, URZ ;  /* 0x0000020006089890 */ /* 0x000fe2000fffe0ff */
[----:B------:R-:W-:Y:S01]  /*4280*/  SEL R29, R29, RZ, P0 ;  /* 0x000000ff1d1d7207 */ /* 0x000fe20000000000 */
[----:B------:R-:W-:Y:S01]  /*4290*/  VOTEU.ALL UP1, P5 ;  /* 0x0000000000ff7886 */ /* 0x000fe20002820000 */
[----:B------:R-:W-:Y:S02]  /*42a0*/  LOP3.LUT R28, R28, R3, RZ, 0x3c, !PT ;  /* 0x000000031c1c7212 */ /* 0x000fe400078e3cff */
[----:B------:R-:W-:Y:S01]  /*42b0*/  IMAD.U32 R11, RZ, RZ, UR7 ;  /* 0x00000007ff0b7e24 */ /* 0x000fe2000f8e00ff */
[----:B------:R-:W-:Y:S04]  /*42c0*/  @!P5 R2UR UR16, R10 ;  /* 0x000000000a10d2ca */ /* 0x000fe800000e0000 */
[----:B------:R-:W-:Y:S11]  /*42d0*/  @!P5 R2UR UR17, R11 ;  /* 0x000000000b11d2ca */ /* 0x000ff600000e0000 */
[----:B------:R-:W-:Y:S02]  /*42e0*/  @!UPT UIADD3 URZ, UPT, UPT, URZ, URZ, URZ ;  /* 0x000000fffffff290 */ /* 0x000fe4000fffe0ff */
[----:B------:R3:W-:Y:S01]  /*42f0*/  @!UP1 UTMALDG.3D [UR8], [UR16], desc[UR14] ;  /* 0x00000e08100095b4 */ /* 0x0007e20008011000 */
[----:B------:R3:W-:Y:S01]  /*4300*/  @!P5 SYNCS.ARRIVE.TRANS64.RED.A0TR RZ, [UR6+0x50], R25 ;  /* 0x00005019ffffd9a7 */ /* 0x0007e20008300406 */
[----:B------:R-:W-:Y:S01]  /*4310*/  UPLOP3.LUT UP1, UPT, UPT, UPT, UPT, 0x80, 0x8 ;  /* 0x000000000008789c */ /* 0x000fe20003f2f070 */
[----:B------:R-:W-:Y:S01]  /*4320*/  SYNCS.ARRIVE.TRANS64.RED.A1T0 RZ, [UR37], RZ ;  /* 0x000000ffffff79a7 */ /* 0x000fe20008100425 */
[----:B------:R-:W-:Y:S09]  /*4330*/  @P3 BRA `(.L_x_76) ;  /* 0xfffffff400b43947 */ /* 0x000ff2000383ffff */
[----:B------:R-:W-:Y:S07]  /*4340*/  MOV R0, UR6 ;  /* 0x0000000600007c02 */ /* 0x000fee0008000f00 */
.L_x_77:
[----:B-1----:R-:W-:-:S04]  /*4350*/  SHF.L.U32 R3, R30, 0x1f, RZ ;  /* 0x0000001f1e037819 */ /* 0x002fc800000006ff */
[----:B------:R1:W2:Y:S03]  /*4360*/  SYNCS.PHASECHK.TRANS64.TRYWAIT P0, [R0+URZ+0x58], R3 ;  /* 0x00005803000075a7 */ /* 0x0002a600080011ff */
[----:B--2---:R-:W-:Y:S05]  /*4370*/  @!P0 NANOSLEEP.SYNCS 0x989680 ;  /* 0x009896800000895d */ /* 0x004fea0003900000 */
[----:B------:R-:W2:Y:S02]  /*4380*/  @!P0 SYNCS.PHASECHK.TRANS64 P0, [R0+URZ+0x58], R3 ;  /* 0x00005803000085a7 */ /* 0x000ea400080010ff */
[----:B--23--:R-:W-:Y:S05]  /*4390*/  @P0 EXIT ;  /* 0x000000000000094d */ /* 0x00cfea0003800000 */
[----:B------:R-:W-:Y:S05]  /*43a0*/  BRA `(.L_x_77) ;  /* 0xfffffffc00e87947 */ /* 0x000fea000383ffff */
.L_x_68:
[----:B------:R-:W-:-:S06]  /*43b0*/  UISETP.GE.AND UP1, UPT, UR8, 0x4, UPT ;  /* 0x000000040800788c */ /* 0x000fcc000bf26270 */
[----:B------:R-:W-:-:S13]  /*43c0*/  PLOP3.LUT P0, PT, PT, PT, UP1, 0x80, 0x8 ;  /* 0x000000000008781c */ /* 0x000fda0003f0f018 */
[----:B------:R-:W-:Y:S05]  /*43d0*/  @!P0 EXIT ;  /* 0x000000000000894d */ /* 0x000fea0003800000 */
[----:B------:R-:W-:Y:S01]  /*43e0*/  BAR.SYNC.DEFER_BLOCKING 0x6, 0xa0 ;  /* 0x0182800000007b1d */ /* 0x000fe20000010000 */
[C---:B------:R-:W-:Y:S01]  /*43f0*/  IMAD.SHL.U32 R180, R176.reuse, 0x40, RZ ;  /* 0x00000040b0b47824 */ /* 0x040fe200078e00ff */
[C---:B------:R-:W-:Y:S01]  /*4400*/  R2P PR, R176.reuse, 0x6 ;  /* 0x00000006b0007804 */ /* 0x040fe20000000000 */
[C---:B------:R-:W-:Y:S01]  /*4410*/  IMAD.SHL.U32 R2, R176.reuse, 0x8, RZ ;  /* 0x00000008b0027824 */ /* 0x040fe200078e00ff */
[----:B------:R-:W-:Y:S01]  /*4420*/  SHF.L.U32 R79, R176, 0x10, RZ ;  /* 0x00000010b04f7819 */ /* 0x000fe200000006ff */
[----:B------:R-:W-:Y:S01]  /*4430*/  IMAD.MOV.U32 R179, RZ, RZ, 0x10 ;  /* 0x00000010ffb37424 */ /* 0x000fe200078e00ff */
[----:B------:R-:W-:Y:S01]  /*4440*/  UMOV UR43, 0x400 ;  /* 0x00000400002b7882 */ /* 0x000fe20000000000 */
[----:B------:R-:W-:Y:S01]  /*4450*/  LOP3.LUT R3, R180, 0x180, RZ, 0xc0, !PT ;  /* 0x00000180b4037812 */ /* 0x000fe200078ec0ff */
[----:B------:R-:W-:Y:S01]  /*4460*/  ULEA UR43, UR37, UR43, 0x18 ;  /* 0x0000002b252b7291 */ /* 0x000fe2000f8ec0ff */
[----:B------:R-:W1:Y:S01]  /*4470*/  LDC R171, c[0x0][0x370] ;  /* 0x0000dc00ffab7b82 */ /* 0x000e620000000800 */
[----:B------:R-:W-:Y:S01]  /*4480*/  SEL R179, R179, 0xfffffff0, !P1 ;  /* 0xfffffff0b3b37807 */ /* 0x000fe20004800000 */
[----:B------:R-:W-:Y:S01]  /*4490*/  HFMA2 R183, -RZ, RZ, 0, 0 ;  /* 0x00000000ffb77431 */ /* 0x000fe200000001ff */
[----:B------:R-:W-:Y:S01]  /*44a0*/  LOP3.LUT R3, R3, 0x30, R2, 0xf8, !PT ;  /* 0x0000003003037812 */ /* 0x000fe200078ef802 */
[----:B------:R-:W-:Y:S01]  /*44b0*/  UIADD3 UR4, UPT, UPT, UR43, 0x2200, URZ ;  /* 0x000022002b047890 */ /* 0x000fe2000fffe0ff */
[----:B------:R-:W-:Y:S01]  /*44c0*/  LOP3.LUT R79, R79, 0x600000, RZ, 0xc0, !PT ;  /* 0x006000004f4f7812 */ /* 0x000fe200078ec0ff */
[----:B------:R-:W-:Y:S01]  /*44d0*/  IMAD.MOV.U32 R76, RZ, RZ, RZ ;  /* 0x000000ffff4c7224 */ /* 0x000fe200078e00ff */
[----:B------:R-:W-:Y:S01]  /*44e0*/  LOP3.LUT R180, R3, 0x1e40, R180, 0xf8, !PT ;  /* 0x00001e4003b47812 */ /* 0x000fe200078ef8b4 */
[----:B------:R-:W2:Y:S01]  /*44f0*/  LDC R74, c[0x0][0xb0c] ;  /* 0x0002c300ff4a7b82 */ /* 0x000ea20000000800 */
[----:B------:R-:W-:Y:S01]  /*4500*/  IMAD.MOV.U32 R3, RZ, RZ, 0x20 ;  /* 0x00000020ff037424 */ /* 0x000fe200078e00ff */
[----:B------:R-:W-:Y:S01]  /*4510*/  CS2R R184, SRZ ;  /* 0x0000000000b87805 */ /* 0x000fe2000001ff00 */
[----:B------:R-:W-:Y:S01]  /*4520*/  IMAD.MOV.U32 R188, RZ, RZ, RZ ;  /* 0x000000ffffbc7224 */ /* 0x000fe200078e00ff */
[----:B------:R-:W4:Y:S01]  /*4530*/  LDCU.64 UR46, c[0x0][0x348] ;  /* 0x00006900ff2e77ac */ /* 0x000f220008000a00 */
[----:B------:R-:W-:Y:S01]  /*4540*/  VIADD R2, R180, UR43 ;  /* 0x0000002bb4027c36 */ /* 0x000fe20008000000 */
[----:B------:R-:W-:Y:S01]  /*4550*/  SEL R3, R3, 0xffffffe0, !P2 ;  /* 0xffffffe003037807 */ /* 0x000fe20005000000 */
[----:B------:R-:W3:Y:S01]  /*4560*/  LDS R0, [UR43+0x120] ;  /* 0x0001202bff007984 */ /* 0x000ee20008000800 */
[----:B------:R-:W1:Y:S01]  /*4570*/  LDC R169, c[0x0][0xb20] ;  /* 0x0002c800ffa97b82 */ /* 0x000e620000000800 */
[----:B------:R-:W-:Y:S01]  /*4580*/  IMAD.U32 R186, RZ, RZ, UR4 ;  /* 0x00000004ffba7e24 */ /* 0x000fe2000f8e00ff */
[----:B------:R-:W-:Y:S01]  /*4590*/  SHF.R.U32.HI R4, RZ, 0x4, R3 ;  /* 0x00000004ff047819 */ /* 0x000fe20000011603 */
[--C-:B------:R-:W-:Y:S01]  /*45a0*/  IMAD.IADD R178, R3, 0x1, R2.reuse ;  /* 0x0000000103b27824 */ /* 0x100fe200078e0202 */
[----:B------:R-:W1:Y:S02]  /*45b0*/  LDCU.64 UR38, c[0x0][0x888] ;  /* 0x00011100ff2677ac */ /* 0x000e640008000a00 */
[C---:B------:R-:W-:Y:S01]  /*45c0*/  LEA.HI R177, R179.reuse, R4, RZ, 0x1c ;  /* 0x00000004b3b17211 */ /* 0x040fe200078fe0ff */
[----:B------:R-:W-:Y:S01]  /*45d0*/  IMAD.IADD R179, R179, 0x1, R2 ;  /* 0x00000001b3b37824 */ /* 0x000fe200078e0202 */
[----:B------:R-:W1:Y:S01]  /*45e0*/  LDC R73, c[0x0][0xb30] ;  /* 0x0002cc00ff497b82 */ /* 0x000e620000000800 */
[----:B------:R-:W-:Y:S01]  /*45f0*/  UIADD3 UR42, UPT, UPT, UR43, 0x200, URZ ;  /* 0x000002002b2a7890 */ /* 0x000fe2000fffe0ff */
[----:B------:R-:W-:-:S06]  /*4600*/  LEA R177, R177, R2, 0x4 ;  /* 0x00000002b1b17211 */ /* 0x000fcc00078e20ff */
[----:B------:R-:W1:Y:S08]  /*4610*/  LDC.64 R158, c[0x0][0xb10] ;  /* 0x0002c400ff9e7b82 */ /* 0x000e700000000a00 */
[----:B------:R-:W1:Y:S08]  /*4620*/  LDC.64 R70, c[0x0][0xb18] ;  /* 0x0002c600ff467b82 */ /* 0x000e700000000a00 */
[----:B------:R-:W1:Y:S01]  /*4630*/  LDC.64 R154, c[0x0][0x888] ;  /* 0x00022200ff9a7b82 */ /* 0x000e620000000a00 */
[----:B---3--:R-:W-:-:S07]  /*4640*/  IMAD.IADD R79, R0, 0x1, R79 ;  /* 0x00000001004f7824 */ /* 0x008fce00078e024f */
[----:B------:R-:W3:Y:S08]  /*4650*/  LDC.64 R68, c[0x0][0xb28] ;  /* 0x0002ca00ff447b82 */ /* 0x000ef00000000a00 */
[----:B------:R-:W1:Y:S08]  /*4660*/  LDC.64 R156, c[0x0][0x890] ;  /* 0x00022400ff9c7b82 */ /* 0x000e700000000a00 */
[----:B------:R-:W1:Y:S08]  /*4670*/  LDC.64 R152, c[0x0][0x8b0] ;  /* 0x00022c00ff987b82 */ /* 0x000e700000000a00 */
[----:B------:R-:W1:Y:S08]  /*4680*/  LDC.64 R146, c[0x0][0x8a8] ;  /* 0x00022a00ff927b82 */ /* 0x000e700000000a00 */
[----:B--2-4-:R-:W1:Y:S02]  /*4690*/  LDC R170, c[0x0][0x374] ;  /* 0x0000dd00ffaa7b82 */ /* 0x014e640000000800 */
.L_x_95:
[----:B------:R-:W-:Y:S02]  /*46a0*/  LEA R0, R188, UR43, 0x3 ;  /* 0x0000002bbc007c11 */ /* 0x000fe4000f8e18ff */
[----:B------:R-:W-:Y:S02]  /*46b0*/  SHF.L.U32 R3, R184, 0x1f, RZ ;  /* 0x0000001fb8037819 */ /* 0x000fe400000006ff */
[----:B------:R-:W-:Y:S02]  /*46c0*/  LEA R16, R188, UR43, 0x4 ;  /* 0x0000002bbc107c11 */ /* 0x000fe4000f8e20ff */
[----:B--2---:R-:W2:Y:S02]  /*46d0*/  SYNCS.PHASECHK.TRANS64.TRYWAIT P0, [R0+URZ+0x70], R3 ;  /* 0x00007003000075a7 */ /* 0x004ea400080011ff */
[----:B-12---:R-:W-:Y:S05]  /*46e0*/  @!P0 BRA `(.L_x_78) ;  /* 0x0000002800b48947 */ /* 0x006fea0003800000 */
.L_x_129:
[----:B------:R-:W4:Y:S01]  /*46f0*/  LDC.64 R12, c[0x0][0xb10] ;  /* 0x0002c400ff0c7b82 */ /* 0x000f220000000a00 */
[----:B------:R-:W3:Y:S01]  /*4700*/  LDS.128 R16, [R16+0x100] ;  /* 0x0001000010107984 */ /* 0x000ee20000000c00 */
[----:B-1----:R-:W-:Y:S01]  /*4710*/  ISETP.NE.AND P1, PT, R73, 0x1, PT ;  /* 0x000000014900780c */ /* 0x002fe20003f25270 */
[----:B--2---:R-:W-:Y:S01]  /*4720*/  VIADD R0, R0, 0x80 ;  /* 0x0000008000007836 */ /* 0x004fe20000000000 */
[----:B------:R-:W-:Y:S04]  /*4730*/  ISETP.GE.AND P0, PT, R72, 0x1, PT ;  /* 0x000000014800780c */ /* 0x000fe80003f06270 */
[----:B------:R-:W1:Y:S01]  /*4740*/  LDC.64 R10, c[0x0][0xb18] ;  /* 0x0002c600ff0a7b82 */ /* 0x000e620000000a00 */
[----:B------:R-:W-:Y:S01]  /*4750*/  PRMT R0, RZ, 0x654, R0 ;  /* 0x00000654ff007816 */ /* 0x000fe20000000000 */
[----:B------:R-:W-:Y:S01]  /*4760*/  @!PT LDS RZ, [RZ] ;  /* 0x00000000fffff984 */ /* 0x000fe20000000800 */
[----:B------:R-:W-:Y:S01]  /*4770*/  @!PT LDS RZ, [RZ] ;  /* 0x00000000fffff984 */ /* 0x000fe20000000800 */
[----:B------:R-:W-:Y:S01]  /*4780*/  @!PT LDS RZ, [RZ] ;  /* 0x00000000fffff984 */ /* 0x000fe20000000800 */
[----:B------:R-:W-:Y:S01]  /*4790*/  @!PT LDS RZ, [RZ] ;  /* 0x00000000fffff984 */ /* 0x000fe20000000800 */
[----:B------:R2:W-:Y:S06]  /*47a0*/  MEMBAR.ALL.CTA ;  /* 0x0000000000007992 */ /* 0x0005ec0000008000 */
[----:B--2---:R-:W2:Y:S01]  /*47b0*/  FENCE.VIEW.ASYNC.S ;  /* 0x00000000000073c6 */ /* 0x004ea20000000000 */
[----:B------:R-:W1:Y:S08]  /*47c0*/  @!P1 LDC R14, c[0x0][0xb20] ;  /* 0x0002c800ff0e9b82 */ /* 0x000e700000000800 */
[----:B------:R-:W1:Y:S01]  /*47d0*/  @!P1 LDC R9, c[0x0][0xb0c] ;  /* 0x0002c300ff099b82 */ /* 0x000e620000000800 */
[----:B--2---:R2:W-:Y:S01]  /*47e0*/  SYNCS.ARRIVE.TRANS64.RED.A1T0 RZ, [R0+URZ], RZ ;  /* 0x000000ff00ff79a7 */ /* 0x0045e200081004ff */
[----:B---3--:R-:W-:Y:S04]  /*47f0*/  LOP3.LUT P4, RZ, R18, 0x1, RZ, 0xc0, !PT ;  /* 0x0000000112ff7812 */ /* 0x008fe8000788c0ff */
[----:B------:R-:W-:Y:S09]  /*4800*/  P2R R187, PR, RZ, 0x10 ;  /* 0x00000010ffbb7803 */ /* 0x000ff20000000000 */
[----:B------:R-:W-:Y:S02]  /*4810*/  @P4 MOV R77, R16 ;  /* 0x00000010004d4202 */ /* 0x000fe40000000f00 */
[----:B------:R-:W-:Y:S01]  /*4820*/  @P4 LOP3.LUT R75, R17, 0xffff, RZ, 0xc0, !PT ;  /* 0x0000ffff114b4812 */ /* 0x000fe200078ec0ff */
[----:B--2-4-:R-:W-:Y:S06]  /*4830*/  @!P0 BRA `(.L_x_79) ;  /* 0x0000000000a48947 */ /* 0x014fec0003800000 */
[----:B------:R-:W-:Y:S01]  /*4840*/  IMAD.HI.U32 R22, R170, R71, RZ ;  /* 0x00000047aa167227 */ /* 0x000fe200078e00ff */
[----:B------:R-:W-:Y:S02]  /*4850*/  ISETP.NE.AND P0, PT, R70, 0x1, PT ;  /* 0x000000014600780c */ /* 0x000fe40003f05270 */
[----:B------:R-:W-:Y:S01]  /*4860*/  ISETP.NE.AND P2, PT, R72, 0x1, PT ;  /* 0x000000014800780c */ /* 0x000fe20003f45270 */
[-C--:B------:R-:W-:Y:S01]  /*4870*/  IMAD.HI.U32 R20, R171, R158.reuse, RZ ;  /* 0x0000009eab147227 */ /* 0x080fe200078e00ff */
[----:B------:R-:W-:Y:S02]  /*4880*/  SHF.R.U32.HI R21, RZ, R169, R22 ;  /* 0x000000a9ff157219 */ /* 0x000fe40000011616 */
[----:B------:R-:W-:Y:S01]  /*4890*/  ISETP.NE.AND P3, PT, R74, 0x1, PT ;  /* 0x000000014a00780c */ /* 0x000fe20003f65270 */
[----:B------:R-:W-:Y:S01]  /*48a0*/  IMAD.HI.U32 R26, R75, R71, RZ ;  /* 0x000000474b1a7227 */ /* 0x000fe200078e00ff */
[----:B------:R-:W-:Y:S02]  /*48b0*/  SHF.R.U32.HI R20, RZ, R159, R20 ;  /* 0x0000009fff147219 */ /* 0x000fe40000011614 */
[----:B------:R-:W-:Y:S01]  /*48c0*/  SEL R3, R170, R21, !P0 ;  /* 0x00000015aa037207 */ /* 0x000fe20004000000 */
[----:B------:R-:W-:Y:S01]  /*48d0*/  IMAD.HI.U32 R24, R77, R158, RZ ;  /* 0x0000009e4d187227 */ /* 0x000fe200078e00ff */
[----:B------:R-:W-:Y:S03]  /*48e0*/  SEL R7, R171, R20, !P3 ;  /* 0x00000014ab077207 */ /* 0x000fe60005800000 */
[-C--:B------:R-:W-:Y:S01]  /*48f0*/  IMAD.HI.U32 R20, R3, R68.reuse, RZ ;  /* 0x0000004403147227 */ /* 0x080fe200078e00ff */
[----:B------:R-:W-:Y:S03]  /*4900*/  SHF.R.U32.HI R24, RZ, R159, R24 ;  /* 0x0000009fff187219 */ /* 0x000fe60000011618 */
[----:B------:R-:W-:Y:S01]  /*4910*/  IMAD.HI.U32 R22, R7, R68, RZ ;  /* 0x0000004407167227 */ /* 0x000fe200078e00ff */
[----:B------:R-:W-:Y:S02]  /*4920*/  @P2 SHF.R.U32.HI R3, RZ, R69, R20 ;  /* 0x00000045ff032219 */ /* 0x000fe40000011614 */
[----:B------:R-:W-:Y:S02]  /*4930*/  SHF.R.U32.HI R20, RZ, R169, R26 ;  /* 0x000000a9ff147219 */ /* 0x000fe4000001161a */
[----:B------:R-:W-:Y:S01]  /*4940*/  @P2 SHF.R.U32.HI R7, RZ, R69, R22 ;  /* 0x00000045ff072219 */ /* 0x000fe20000011616 */
[C---:B------:R-:W-:Y:S01]  /*4950*/  IMAD R2, R72.reuse, R3, RZ ;  /* 0x0000000348027224 */ /* 0x040fe200078e02ff */
[----:B------:R-:W-:Y:S02]  /*4960*/  SEL R5, R75, R20, !P0 ;  /* 0x000000144b057207 */ /* 0x000fe40004000000 */
[----:B------:R-:W-:Y:S01]  /*4970*/  SEL R3, R77, R24, !P3 ;  /* 0x000000184d037207 */ /* 0x000fe20005800000 */
[----:B------:R-:W-:Y:S01]  /*4980*/  IMAD R4, R72, R7, RZ ;  /* 0x0000000748047224 */ /* 0x000fe200078e02ff */
[C---:B------:R-:W-:Y:S01]  /*4990*/  ISETP.GE.AND P0, PT, R5.reuse, R2, PT ;  /* 0x000000020500720c */ /* 0x040fe20003f06270 */
[----:B------:R-:W-:Y:S03]  /*49a0*/  IMAD.HI.U32 R6, R5, R68, RZ ;  /* 0x0000004405067227 */ /* 0x000fe600078e00ff */
[----:B------:R-:W-:Y:S01]  /*49b0*/  ISETP.GE.OR P0, PT, R3, R4, P0 ;  /* 0x000000040300720c */ /* 0x000fe20000706670 */
[----:B------:R-:W-:Y:S01]  /*49c0*/  IMAD.MOV R4, RZ, RZ, -R3 ;  /* 0x000000ffff047224 */ /* 0x000fe200078e0a03 */
[-C--:B------:R-:W-:Y:S03]  /*49d0*/  SHF.R.U32.HI R6, RZ, R69.reuse, R6 ;  /* 0x00000045ff067219 */ /* 0x080fe60000011606 */
[----:B------:R-:W-:Y:S01]  /*49e0*/  IMAD R77, R74, R4, R77 ;  /* 0x000000044a4d7224 */ /* 0x000fe200078e024d */
[----:B------:R-:W-:Y:S05]  /*49f0*/  SEL R15, R5, R6, !P2 ;  /* 0x00000006050f7207 */ /* 0x000fea0005000000 */
[----:B------:R-:W-:Y:S02]  /*4a00*/  IMAD.MOV R6, RZ, RZ, -R15 ;  /* 0x000000ffff067224 */ /* 0x000fe400078e0a0f */
[C---:B------:R-:W-:Y:S04]  /*4a10*/  @!P0 IMAD.HI.U32 R2, R3.reuse, R68, RZ ;  /* 0x0000004403028227 */ /* 0x040fe800078e00ff */
[----:B------:R-:W-:Y:S01]  /*4a20*/  IMAD R6, R72, R6, R5 ;  /* 0x0000000648067224 */ /* 0x000fe200078e0205 */
[----:B------:R-:W-:Y:S04]  /*4a30*/  @!P0 SHF.R.U32.HI R2, RZ, R69, R2 ;  /* 0x00000045ff028219 */ /* 0x000fe80000011602 */
[----:B------:R-:W-:Y:S02]  /*4a40*/  @!P0 SEL R0, R3, R2, !P2 ;  /* 0x0000000203008207 */ /* 0x000fe40005000000 */
[----:B------:R-:W-:Y:S02]  /*4a50*/  IADD3 R2, PT, PT, -R5, RZ, RZ ;  /* 0x000000ff05027210 */ /* 0x000fe40007ffe1ff */
[----:B------:R-:W-:Y:S01]  /*4a60*/  @!P0 IADD3 R8, PT, PT, R15, -R0, RZ ;  /* 0x800000000f088210 */ /* 0x000fe20007ffe0ff */
[----:B------:R-:W-:Y:S02]  /*4a70*/  @!P0 IMAD R0, R7, R6, R0 ;  /* 0x0000000607008224 */ /* 0x000fe400078e0200 */
[----:B------:R-:W-:Y:S02]  /*4a80*/  IMAD R75, R70, R2, R75 ;  /* 0x00000002464b7224 */ /* 0x000fe400078e024b */
[----:B------:R-:W-:Y:S02]  /*4a90*/  @!P0 IMAD R5, R8, R72, R3 ;  /* 0x0000004808058224 */ /* 0x000fe400078e0203 */
[----:B------:R-:W-:Y:S04]  /*4aa0*/  @!P0 IMAD.MOV.U32 R3, RZ, RZ, R0 ;  /* 0x000000ffff038224 */ /* 0x000fe800078e0000 */
[----:B------:R-:W-:Y:S02]  /*4ab0*/  IMAD R77, R3, R74, R77 ;  /* 0x0000004a034d7224 */ /* 0x000fe400078e024d */
[----:B------:R-:W-:Y:S07]  /*4ac0*/  IMAD R75, R5, R70, R75 ;  /* 0x00000046054b7224 */ /* 0x000fee00078e024b */
.L_x_79:
[----:B------:R-:W-:Y:S01]  /*4ad0*/  @!P1 IMAD.HI.U32 R0, R77, R12, RZ ;  /* 0x0000000c4d009227 */ /* 0x000fe200078e00ff */
[----:B-1----:R-:W-:Y:S01]  /*4ae0*/  @!P1 ISETP.NE.AND P0, PT, R10, 0x1, PT ;  /* 0x000000010a00980c */ /* 0x002fe20003f05270 */
[----:B------:R-:W-:Y:S01]  /*4af0*/  ULOP3.LUT UP0, URZ, UR42, 0x1b0, URZ, 0xc0, !UPT ;  /* 0x000001b02aff7892 */ /* 0x000fe2000f80c0ff */
[----:B------:R-:W-:Y:S01]  /*4b00*/  @!P1 ISETP.NE.AND P2, PT, R9, 0x1, PT ;  /* 0x000000010900980c */ /* 0x000fe20003f45270 */
[----:B------:R-:W-:Y:S01]  /*4b10*/  @!P1 IMAD.HI.U32 R3, R75, R11, RZ ;  /* 0x0000000b4b039227 */ /* 0x000fe200078e00ff */
[----:B------:R-:W-:Y:S02]  /*4b20*/  @!P1 SHF.R.U32.HI R0, RZ, R13, R0 ;  /* 0x0000000dff009219 */ /* 0x000fe40000011600 */
[----:B------:R-:W-:Y:S01]  /*4b30*/  @P4 SHF.R.U32.HI R182, RZ, 0x10, R17 ;  /* 0x00000010ffb64819 */ /* 0x000fe20000011611 */
[----:B------:R-:W-:Y:S01]  /*4b40*/  VIADD R188, R188, 0x1 ;  /* 0x00000001bcbc7836 */ /* 0x000fe20000000000 */
[----:B------:R-:W-:Y:S02]  /*4b50*/  @!P1 SHF.R.U32.HI R2, RZ, R14, R3 ;  /* 0x0000000eff029219 */ /* 0x000fe40000011603 */
[----:B------:R-:W-:Y:S02]  /*4b60*/  @!P1 SEL R3, R77, R0, !P2 ;  /* 0x000000004d039207 */ /* 0x000fe40005000000 */
[----:B------:R-:W-:Y:S05]  /*4b70*/  @!P1 SEL R2, R75, R2, !P0 ;  /* 0x000000024b029207 */ /* 0x000fea0004000000 */
[----:B------:R-:W-:Y:S02]  /*4b80*/  @!P1 IMAD.IADD R0, R2, 0x1, -R3 ;  /* 0x0000000102009824 */ /* 0x000fe400078e0a03 */
[----:B------:R-:W-:Y:S02]  /*4b90*/  @!P1 IMAD.IADD R2, R3, 0x1, -R2 ;  /* 0x0000000103029824 */ /* 0x000fe400078e0a02 */
[----:B------:R-:W-:Y:S02]  /*4ba0*/  @!P1 IMAD R77, R0, R9, R77 ;  /* 0x00000009004d9224 */ /* 0x000fe400078e024d */
[----:B------:R-:W-:Y:S01]  /*4bb0*/  @!P1 IMAD R75, R2, R10, R75 ;  /* 0x0000000a024b9224 */ /* 0x000fe200078e024b */
[----:B------:R-:W-:Y:S06]  /*4bc0*/  BRA.U !UP0, `(.L_x_80) ;  /* 0x0000000108407547 */ /* 0x000fec000b800000 */
[----:B------:R-:W1:Y:S01]  /*4bd0*/  LDCU.64 UR8, c[0x4][0x80] ;  /* 0x01001000ff0877ac */ /* 0x000e620008000a00 */
[----:B------:R-:W-:Y:S01]  /*4be0*/  MOV R3, 0x0 ;  /* 0x0000000000037802 */ /* 0x000fe20000000f00 */
[----:B------:R-:W-:Y:S02]  /*4bf0*/  HFMA2 R12, -RZ, RZ, 0, 5.9604644775390625e-08 ;  /* 0x00000001ff0c7431 */ /* 0x000fe400000001ff */
[----:B------:R-:W-:Y:S02]  /*4c00*/  IMAD.MOV.U32 R8, RZ, RZ, 0x70 ;  /* 0x00000070ff087424 */ /* 0x000fe400078e00ff */
[----:B------:R-:W-:Y:S01]  /*4c10*/  IMAD.MOV.U32 R13, RZ, RZ, RZ ;  /* 0x000000ffff0d7224 */ /* 0x000fe200078e00ff */
[----:B------:R-:W2:Y:S01]  /*4c20*/  LDCU.64 UR6, c[0x4][0x88] ;  /* 0x01001100ff0677ac */ /* 0x000ea20008000a00 */
[----:B------:R-:W3:Y:S01]  /*4c30*/  LDC.64 R2, c[0x4][R3] ;  /* 0x0100000003027b82 */ /* 0x000ee20000000a00 */
[----:B------:R-:W4:Y:S01]  /*4c40*/  LDCU.64 UR4, c[0x4][0x8] ;  /* 0x01000100ff0477ac */ /* 0x000f220008000a00 */
[----:B-1----:R-:W-:Y:S01]  /*4c50*/  MOV R5, UR9 ;  /* 0x0000000900057c02 */ /* 0x002fe20008000f00 */
[----:B------:R-:W-:Y:S01]  /*4c60*/  IMAD.U32 R4, RZ, RZ, UR8 ;  /* 0x00000008ff047e24 */ /* 0x000fe2000f8e00ff */
[----:B--2---:R-:W-:Y:S01]  /*4c70*/  MOV R7, UR7 ;  /* 0x0000000700077c02 */ /* 0x004fe20008000f00 */
[----:B------:R-:W-:Y:S01]  /*4c80*/  IMAD.U32 R6, RZ, RZ, UR6 ;  /* 0x00000006ff067e24 */ /* 0x000fe2000f8e00ff */
[----:B----4-:R-:W-:Y:S01]  /*4c90*/  MOV R11, UR5 ;  /* 0x00000005000b7c02 */ /* 0x010fe20008000f00 */
[----:B------:R-:W-:Y:S02]  /*4ca0*/  IMAD.U32 R10, RZ, RZ, UR4 ;  /* 0x00000004ff0a7e24 */ /* 0x000fe4000f8e00ff */
[----:B------:R-:W-:Y:S07]  /*4cb0*/  LEPC R20, `(.L_x_80) ;  /* 0x000000001014794e */ /* 0x000fee0000000000 */
[----:B---3-5:R-:W-:Y:S05]  /*4cc0*/  CALL.ABS.NOINC R2 ;  /* 0x0000000002007343 */ /* 0x028fea0003c00000 */
.L_x_80:
[----:B------:R-:W-:Y:S01]  /*4cd0*/  LOP3.LUT P0, RZ, R186, 0x1b0, RZ, 0xc0, !PT ;  /* 0x000001b0baff7812 */ /* 0x000fe2000780c0ff */
[----:B------:R-:W-:Y:S11]  /*4ce0*/  BSSY.RECONVERGENT B6, `(.L_x_81) ;  /* 0x0000013000067945 */ /* 0x000ff60003800200 */
[----:B------:R-:W-:Y:S01]  /*4cf0*/  @!UPT UIADD3 URZ, UPT, UPT, URZ, URZ, URZ ;  /* 0x000000fffffff290 */ /* 0x000fe2000fffe0ff */
[----:B------:R-:W-:Y:S05]  /*4d00*/  @!P0 BRA `(.L_x_82) ;  /* 0x0000000000408947 */ /* 0x000fea0003800000 */
        /* <DEDUP_REMOVED lines=16> */
.L_x_82:
[----:B------:R-:W-:Y:S05]  /*4e10*/  BSYNC.RECONVERGENT B6 ;  /* 0x0000000000067941 */ /* 0x000fea0003800200 */
.L_x_81:
[----:B------:R-:W-:Y:S01]  /*4e20*/  ISETP.NE.U32.AND P3, PT, R156, RZ, PT ;  /* 0x000000ff9c00720c */ /* 0x000fe20003f65070 */
[----:B------:R-:W-:Y:S01]  /*4e30*/  UISETP.NE.AND UP1, UPT, UR44, URZ, UPT ;  /* 0x000000ff2c00728c */ /* 0x000fe2000bf25270 */
[----:B------:R-:W-:Y:S02]  /*4e40*/  ISETP.NE.U32.AND P4, PT, R152, RZ, PT ;  /* 0x000000ff9800720c */ /* 0x000fe40003f85070 */
[----:B------:R-:W-:Y:S02]  /*4e50*/  ISETP.NE.AND.EX P3, PT, R157, RZ, PT, P3 ;  /* 0x000000ff9d00720c */ /* 0x000fe40003f65330 */
[----:B------:R-:W-:Y:S02]  /*4e60*/  PLOP3.LUT P1, PT, PT, PT, PT, 0x8, 0x80 ;  /* 0x000000000080781c */ /* 0x000fe40003f2e170 */
[----:B------:R-:W-:Y:S02]  /*4e70*/  PLOP3.LUT P0, PT, PT, PT, UP1, 0x80, 0x8 ;  /* 0x000000000008781c */ /* 0x000fe40003f0f018 */
[----:B------:R-:W-:Y:S02]  /*4e80*/  ISETP.NE.AND.EX P4, PT, R153, RZ, PT, P4 ;  /* 0x000000ff9900720c */ /* 0x000fe40003f85340 */
[----:B------:R-:W1:Y:S09]  /*4e90*/  @UP1 LDCU.64 UR4, c[0x0][0x888] ;  /* 0x00011100ff0417ac */ /* 0x000e720008000a00 */
[----:B------:R-:W-:Y:S01]  /*4ea0*/  @P0 PLOP3.LUT P1, PT, P3, PT, PT, 0x80, 0x8 ;  /* 0x000000000008081c */ /* 0x000fe20001f2f070 */
[----:B-1----:R-:W-:Y:S04]  /*4eb0*/  @UP1 UISETP.NE.U32.AND UP0, UPT, UR4, URZ, UPT ;  /* 0x000000ff0400128c */ /* 0x002fe8000bf05070 */
[----:B------:R-:W-:Y:S04]  /*4ec0*/  @UP1 UISETP.NE.AND.EX UP0, UPT, UR5, URZ, UPT, UP0 ;  /* 0x000000ff0500128c */ /* 0x000fe8000bf05300 */
[----:B------:R-:W-:Y:S01]  /*4ed0*/  @UP1 USEL UR4, URZ, 0xffffffff, UP0 ;  /* 0xffffffffff041887 */ /* 0x000fe20008000000 */
[----:B------:R-:W-:Y:S11]  /*4ee0*/  @!P3 BRA `(.L_x_83) ;  /* 0x00000000002cb947 */ /* 0x000ff60003800000 */
[----:B------:R-:W-:Y:S01]  /*4ef0*/  ISETP.NE.U32.AND P2, PT, R154, RZ, PT ;  /* 0x000000ff9a00720c */ /* 0x000fe20003f45070 */
[----:B------:R-:W-:Y:S03]  /*4f00*/  IMAD.MOV.U32 R168, RZ, RZ, 0x1 ;  /* 0x00000001ffa87424 */ /* 0x000fe600078e00ff */
[----:B------:R-:W-:Y:S11]  /*4f10*/  ISETP.NE.AND.EX P2, PT, R155, RZ, PT, P2 ;  /* 0x000000ff9b00720c */ /* 0x000ff60003f45320 */
[----:B------:R-:W-:Y:S02]  /*4f20*/  @!UPT UIADD3 URZ, UPT, UPT, URZ, URZ, URZ ;  /* 0x000000fffffff290 */ /* 0x000fe4000fffe0ff */
[----:B------:R-:W1:Y:S01]  /*4f30*/  @P2 LDC.64 R2, c[0x0][0x888] ;  /* 0x00022200ff022b82 */ /* 0x000e620000000a00 */
[----:B------:R-:W-:Y:S04]  /*4f40*/  @P2 IMAD R0, R156, UR36, RZ ;  /* 0x000000249c002c24 */ /* 0x000fe8000f8e02ff */
[----:B-1----:R-:W-:Y:S04]  /*4f50*/  @P2 IMAD.WIDE R2, R0, 0x4, R2 ;  /* 0x0000000400022825 */ /* 0x002fe800078e0202 */
[----:B------:R-:W-:Y:S01]  /*4f60*/  HFMA2 R0, -RZ, RZ, 0, 5.9604644775390625e-08 ;  /* 0x00000001ff007431 */ /* 0x000fe200000001ff */
[----:B-----5:R1:W5:Y:S04]  /*4f70*/  @P2 LDG.E R80, desc[UR40][R2.64] ;  /* 0x0000002802502981 */ /* 0x020368000c1e1900 */
[----:B------:R-:W-:Y:S01]  /*4f80*/  @!P2 PRMT R168, R0, 0x7610, R168 ;  /* 0x0000761000a8a816 */ /* 0x000fe200000000a8 */
[----:B-1----:R-:W2:Y:S06]  /*4f90*/  @!P2 LDC R80, c[0x0][0x880] ;  /* 0x00022000ff50ab82 */ /* 0x002eac0000000800 */
.L_x_83:
[----:B------:R-:W-:Y:S05]  /*4fa0*/  @!P4 BRA `(.L_x_84) ;  /* 0x000000000020c947 */ /* 0x000fea0003800000 */
[----:B------:R-:W-:Y:S04]  /*4fb0*/  ISETP.NE.U32.AND P2, PT, R146, RZ, PT ;  /* 0x000000ff9200720c */ /* 0x000fe80003f45070 */
[----:B------:R-:W-:Y:S11]  /*4fc0*/  ISETP.NE.AND.EX P2, PT, R147, RZ, PT, P2 ;  /* 0x000000ff9300720c */ /* 0x000ff60003f45320 */
[----:B------:R-:W-:Y:S02]  /*4fd0*/  @!UPT UIADD3 URZ, UPT, UPT, URZ, URZ, URZ ;  /* 0x000000fffffff290 */ /* 0x000fe4000fffe0ff */
[----:B------:R-:W1:Y:S01]  /*4fe0*/  @P2 LDC.64 R2, c[0x0][0x8a8] ;  /* 0x00022a00ff022b82 */ /* 0x000e620000000a00 */
[----:B------:R-:W-:Y:S04]  /*4ff0*/  @P2 IMAD R0, R152, UR36, RZ ;  /* 0x0000002498002c24 */ /* 0x000fe8000f8e02ff */
[----:B-1----:R-:W-:Y:S05]  /*5000*/  @P2 IMAD.WIDE R2, R0, 0x4, R2 ;  /* 0x0000000400022825 */ /* 0x002fea00078e0202 */
[----:B-----5:R1:W5:Y:S02]  /*5010*/  @P2 LDG.E R78, desc[UR40][R2.64] ;  /* 0x00000028024e2981 */ /* 0x020364000c1e1900 */
[----:B-1----:R-:W3:Y:S02]  /*5020*/  @!P2 LDC R78, c[0x0][0x8a0] ;  /* 0x00022800ff4eab82 */ /* 0x002ee40000000800 */
.L_x_84:
[----:B--2--5:R-:W-:Y:S01]  /*5030*/  @P0 ISETP.NE.AND P4, PT, R80, RZ, PT ;  /* 0x000000ff5000020c */ /* 0x024fe20003f85270 */
[----:B------:R-:W-:Y:S01]  /*5040*/  IMAD.U32 R0, RZ, RZ, UR4 ;  /* 0x00000004ff007e24 */ /* 0x000fe2000f8e00ff */
[----:B------:R-:W-:Y:S01]  /*5050*/  @P0 LOP3.LUT P2, RZ, R168, 0xff, RZ, 0xc0, !PT ;  /* 0x000000ffa8ff0812 */ /* 0x000fe2000784c0ff */
[----:B------:R-:W-:Y:S01]  /*5060*/  BSSY B1, `(.L_x_85) ;  /* 0x000003d000017945 */ /* 0x000fe20003800000 */
[----:B------:R-:W-:Y:S01]  /*5070*/  @P0 SEL R3, RZ, 0xffffffff, P4 ;  /* 0xffffffffff030807 */ /* 0x000fe20002000000 */
[C---:B------:R-:W-:Y:S01]  /*5080*/  IMAD R64, R76.reuse, 0x40, R79 ;  /* 0x000000404c407824 */ /* 0x040fe200078e024f */
[----:B------:R-:W-:Y:S02]  /*5090*/  LEA R148, R76, UR43, 0x3 ;  /* 0x0000002b4c947c11 */ /* 0x000fe4000f8e18ff */
[----:B------:R-:W-:Y:S02]  /*50a0*/  CS2R R102, SRZ ;  /* 0x0000000000667805 */ /* 0x000fe4000001ff00 */
[----:B------:R-:W-:Y:S02]  /*50b0*/  @P1 SEL R3, R0, R3, !P2 ;  /* 0x0000000300031207 */ /* 0x000fe40005000000 */
[----:B------:R-:W-:Y:S02]  /*50c0*/  CS2R R100, SRZ ;  /* 0x0000000000647805 */ /* 0x000fe4000001ff00 */
[----:B------:R-:W-:Y:S02]  /*50d0*/  SHF.L.U32 R5, R185, 0x1f, RZ ;  /* 0x0000001fb9057819 */ /* 0x000fe400000006ff */
[----:B------:R-:W-:Y:S02]  /*50e0*/  CS2R R98, SRZ ;  /* 0x0000000000627805 */ /* 0x000fe4000001ff00 */
[----:B------:R-:W-:Y:S02]  /*50f0*/  @P0 LOP3.LUT R3, R3, 0x1, RZ, 0xc0, !PT ;  /* 0x0000000103030812 */ /* 0x000fe400078ec0ff */
[----:B------:R-:W-:Y:S02]  /*5100*/  CS2R R96, SRZ ;  /* 0x0000000000607805 */ /* 0x000fe4000001ff00 */
[----:B------:R-:W-:Y:S02]  /*5110*/  PLOP3.LUT P5, PT, PT, PT, PT, 0x8, 0x80 ;  /* 0x000000000080781c */ /* 0x000fe40003fae170 */
[----:B------:R-:W-:Y:S02]  /*5120*/  CS2R R94, SRZ ;  /* 0x00000000005e7805 */ /* 0x000fe4000001ff00 */
[----:B------:R-:W-:Y:S02]  /*5130*/  ISETP.NE.U32.OR P1, PT, R3, 0x1, !P0 ;  /* 0x000000010300780c */ /* 0x000fe40004725470 */
[----:B------:R-:W-:Y:S02]  /*5140*/  CS2R R92, SRZ ;  /* 0x00000000005c7805 */ /* 0x000fe4000001ff00 */
[----:B------:R-:W-:Y:S02]  /*5150*/  CS2R R90, SRZ ;  /* 0x00000000005a7805 */ /* 0x000fe4000001ff00 */
[----:B------:R-:W-:Y:S07]  /*5160*/  CS2R R88, SRZ ;  /* 0x0000000000587805 */ /* 0x000fee000001ff00 */
[----:B------:R-:W-:Y:S04]  /*5170*/  @P1 SHF.L.U32 R2, R183, 0x1f, RZ ;  /* 0x0000001fb7021819 */ /* 0x000fe800000006ff */
[----:B------:R-:W1:Y:S01]  /*5180*/  @P1 SYNCS.PHASECHK.TRANS64.TRYWAIT P0, [UR43+0x50], R2 ;  /* 0x00005002ff0015a7 */ /* 0x000e62000800112b */
[----:B------:R2:W4:Y:S01]  /*5190*/  SYNCS.PHASECHK.TRANS64.TRYWAIT P4, [R148+URZ+0x90], R5 ;  /* 0x00009005940075a7 */ /* 0x00052200080811ff */
[----:B-1----:R-:W-:Y:S01]  /*51a0*/  @P1 PLOP3.LUT P5, PT, P0, PT, PT, 0x8, 0x80 ;  /* 0x000000000080181c */ /* 0x002fe200007ae170 */
[----:B------:R-:W-:Y:S01]  /*51b0*/  @!UPT UIADD3 URZ, UPT, UPT, URZ, URZ, URZ ;  /* 0x000000fffffff290 */ /* 0x000fe2000fffe0ff */
[----:B--2-4-:R-:W-:Y:S11]  /*51c0*/  @!P1 BRA `(.L_x_86) ;  /* 0x0000000000989947 */ /* 0x014ff60003800000 */
[----:B------:R-:W-:Y:S01]  /*51d0*/  ISETP.NE.U32.AND P0, PT, RZ, UR38, PT ;  /* 0x00000026ff007c0c */ /* 0x000fe2000bf05070 */
[----:B------:R-:W-:Y:S01]  /*51e0*/  BSSY B0, `(.L_x_87) ;  /* 0x0000016000007945 */ /* 0x000fe20003800000 */
[----:B------:R-:W-:Y:S02]  /*51f0*/  ISETP.NE.AND P2, PT, R80, RZ, PT ;  /* 0x000000ff5000720c */ /* 0x000fe40003f45270 */
[----:B------:R-:W-:Y:S02]  /*5200*/  CS2R R90, SRZ ;  /* 0x00000000005a7805 */ /* 0x000fe4000001ff00 */
[----:B------:R-:W-:Y:S02]  /*5210*/  ISETP.NE.AND.EX P0, PT, RZ, UR39, PT, P0 ;  /* 0x00000027ff007c0c */ /* 0x000fe4000bf05300 */
[----:B------:R-:W-:Y:S02]  /*5220*/  CS2R R88, SRZ ;  /* 0x0000000000587805 */ /* 0x000fe4000001ff00 */
[----:B------:R-:W-:Y:S02]  /*5230*/  LOP3.LUT P1, RZ, R168, 0xff, RZ, 0xc0, !PT ;  /* 0x000000ffa8ff7812 */ /* 0x000fe4000782c0ff */
[----:B------:R-:W-:Y:S02]  /*5240*/  CS2R R94, SRZ ;  /* 0x00000000005e7805 */ /* 0x000fe4000001ff00 */
[----:B------:R-:W-:Y:S02]  /*5250*/  SEL R0, RZ, 0xffffffff, P2 ;  /* 0xffffffffff007807 */ /* 0x000fe40001000000 */
[----:B------:R-:W-:Y:S02]  /*5260*/  CS2R R92, SRZ ;  /* 0x00000000005c7805 */ /* 0x000fe4000001ff00 */
[----:B------:R-:W-:Y:S02]  /*5270*/  SEL R3, RZ, 0xffffffff, P0 ;  /* 0xffffffffff037807 */ /* 0x000fe40000000000 */
[----:B------:R-:W-:Y:S02]  /*5280*/  CS2R R98, SRZ ;  /* 0x0000000000627805 */ /* 0x000fe4000001ff00 */
[----:B------:R-:W-:Y:S02]  /*5290*/  CS2R R96, SRZ ;  /* 0x0000000000607805 */ /* 0x000fe4000001ff00 */
[----:B------:R-:W-:Y:S02]  /*52a0*/  CS2R R102, SRZ ;  /* 0x0000000000667805 */ /* 0x000fe4000001ff00 */
[----:B------:R-:W-:Y:S02]  /*52b0*/  @P3 SEL R0, R3, R0, !P1 ;  /* 0x0000000003003207 */ /* 0x000fe40004800000 */
[----:B------:R-:W-:Y:S02]  /*52c0*/  CS2R R100, SRZ ;  /* 0x0000000000647805 */ /* 0x000fe4000001ff00 */
[----:B------:R-:W-:Y:S04]  /*52d0*/  LOP3.LUT R0, R0, 0x1, RZ, 0xc0, !PT ;  /* 0x0000000100007812 */ /* 0x000fe800078ec0ff */
[----:B------:R-:W-:Y:S01]  /*52e0*/  ISETP.NE.U32.AND P0, PT, R0, 0x1, PT ;  /* 0x000000010000780c */ /* 0x000fe20003f05070 */
[----:B------:R-:W-:Y:S01]  /*52f0*/  @!UPT UIADD3 URZ, UPT, UPT, URZ, URZ, URZ ;  /* 0x000000fffffff290 */ /* 0x000fe2000fffe0ff */
[----:B------:R-:W-:Y:S11]  /*5300*/  @!P5 BRA `(.L_x_88) ;  /* 0x00000000000cd947 */ /* 0x000ff60003800000 */
[----:B------:R-:W-:Y:S04]  /*5310*/  SHF.L.U32 R3, R183, 0x1f, RZ ;  /* 0x0000001fb7037819 */ /* 0x000fe800000006ff */
[----:B------:R-:W1:Y:S02]  /*5320*/  SYNCS.PHASECHK.TRANS64.TRYWAIT P1, [UR43+0x50], R3 ;  /* 0x00005003ff0075a7 */ /* 0x000e64000802112b */
[----:B-1----:R-:W-:Y:S05]  /*5330*/  @!P1 BRA `(.L_x_89) ;  /* 0x0000001c00b49947 */ /* 0x002fea0003800000 */
.L_x_88:
[----:B------:R-:W-:Y:S05]  /*5340*/  BSYNC B0 ;  /* 0x0000000000007941 */ /* 0x000fea0003800000 */
.L_x_87:
[----:B------:R2:W4:Y:S01]  /*5350*/  @P0 LDS.128 R88, [R180+UR43+0x200] ;  /* 0x0002002bb4580984 */ /* 0x0005220008000c00 */
[----:B------:R-:W-:Y:S01]  /*5360*/  UIADD3 UR4, UPT, UPT, UR43, 0x58, URZ ;  /* 0x000000582b047890 */ /* 0x000fe2000fffe0ff */
[----:B------:R-:W-:Y:S02]  /*5370*/  LOP3.LUT R183, R183, 0x1, RZ, 0x3c, !PT ;  /* 0x00000001b7b77812 */ /* 0x000fe400078e3cff */
[----:B------:R2:W1:Y:S01]  /*5380*/  @P0 LDS.128 R92, [R179+0x200] ;  /* 0x00020000b35c0984 */ /* 0x0004620000000c00 */
[----:B------:R-:W-:Y:S03]  /*5390*/  UPRMT UR4, UR37, 0x654, UR4 ;  /* 0x0000065425047896 */ /* 0x000fe60008000004 */
[----:B------:R2:W1:Y:S04]  /*53a0*/  @P0 LDS.128 R96, [R178+0x200] ;  /* 0x00020000b2600984 */ /* 0x0004680000000c00 */
[----:B------:R2:W1:Y:S01]  /*53b0*/  @P0 LDS.128 R100, [R177+0x200] ;  /* 0x00020000b1640984 */ /* 0x0004620000000c00 */
[----:B------:R-:W-:Y:S01]  /*53c0*/  @!PT LDS RZ, [RZ] ;  /* 0x00000000fffff984 */ /* 0x000fe20000000800 */
[----:B------:R-:W-:Y:S01]  /*53d0*/  @!PT LDS RZ, [RZ] ;  /* 0x00000000fffff984 */ /* 0x000fe20000000800 */
[----:B------:R-:W-:Y:S01]  /*53e0*/  @!PT LDS RZ, [RZ] ;  /* 0x00000000fffff984 */ /* 0x000fe20000000800 */
[----:B------:R-:W-:Y:S01]  /*53f0*/  @!PT LDS RZ, [RZ] ;  /* 0x00000000fffff984 */ /* 0x000fe20000000800 */
[----:B------:R5:W-:Y:S06]  /*5400*/  MEMBAR.ALL.CTA ;  /* 0x0000000000007992 */ /* 0x000bec0000008000 */
[----:B-----5:R-:W5:Y:S02]  /*5410*/  FENCE.VIEW.ASYNC.S ;  /* 0x00000000000073c6 */ /* 0x020f640000000000 */
[----:B-----5:R-:W-:Y:S01]  /*5420*/  SYNCS.ARRIVE.TRANS64.RED.A1T0 RZ, [UR4], RZ ;  /* 0x000000ffffff79a7 */ /* 0x020fe20008100404 */
.L_x_86:
[----:B------:R-:W-:Y:S05]  /*5430*/  BSYNC B1 ;  /* 0x0000000000017941 */ /* 0x000fea0003800000 */
.L_x_85:
[----:B-1----:R-:W-:Y:S04]  /*5440*/  SHF.R.U32.HI R0, RZ, 0x15, R64 ;  /* 0x00000015ff007819 */ /* 0x002fe80000011640 */
[----:B------:R-:W-:Y:S01]  /*5450*/  LOP3.LUT P0, RZ, R0, 0x3, R181, 0x48, !PT ;  /* 0x0000000300ff7812 */ /* 0x000fe200078048b5 */
[----:B------:R-:W-:Y:S01]  /*5460*/  @!UPT UIADD3 URZ, UPT, UPT, URZ, URZ, URZ ;  /* 0x000000fffffff290 */ /* 0x000fe2000fffe0ff */
[----:B------:R-:W-:Y:S11]  /*5470*/  @P4 BRA `(.L_x_90) ;  /* 0x0000000000084947 */ /* 0x000ff60003800000 */
[----:B------:R-:W1:Y:S02]  /*5480*/  SYNCS.PHASECHK.TRANS64.TRYWAIT P1, [R148+URZ+0x90], R5 ;  /* 0x00009005940075a7 */ /* 0x000e6400080211ff */
[----:B-1----:R-:W-:Y:S05]  /*5490*/  @!P1 BRA `(.L_x_91) ;  /* 0x0000001c00749947 */ /* 0x002fea0003800000 */
.L_x_90:
[----:B------:R-:W-:Y:S05]  /*54a0*/  @!P0 BRA `(.L_x_92) ;  /* 0x0000000000408947 */ /* 0x000fea0003800000 */
[----:B------:R-:W1:Y:S01]  /*54b0*/  LDCU.64 UR8, c[0x4][0x70] ;  /* 0x01000e00ff0877ac */ /* 0x000e620008000a00 */
[----:B------:R-:W-:Y:S01]  /*54c0*/  MOV R3, 0x0 ;  /* 0x0000000000037802 */ /* 0x000fe20000000f00 */
[----:B------:R-:W-:Y:S02]  /*54d0*/  HFMA2 R12, -RZ, RZ, 0, 5.9604644775390625e-08 ;  /* 0x00000001ff0c7431 */ /* 0x000fe400000001ff */
[----:B------:R-:W-:Y:S02]  /*54e0*/  IMAD.MOV.U32 R8, RZ, RZ, 0x192 ;  /* 0x00000192ff087424 */ /* 0x000fe400078e00ff */
[----:B------:R-:W-:Y:S01]  /*54f0*/  IMAD.MOV.U32 R13, RZ, RZ, RZ ;  /* 0x000000ffff0d7224 */ /* 0x000fe200078e00ff */
[----:B------:R-:W5:Y:S01]  /*5500*/  LDCU.64 UR6, c[0x4][0x78] ;  /* 0x01000f00ff0677ac */ /* 0x000f620008000a00 */
[----:B------:R-:W2:Y:S01]  /*5510*/  LDC.64 R2, c[0x4][R3] ;  /* 0x0100000003027b82 */ /* 0x000ea20000000a00 */
[----:B------:R-:W3:Y:S01]  /*5520*/  LDCU.64 UR4, c[0x4][0x10] ;  /* 0x01000200ff0477ac */ /* 0x000ee20008000a00 */
[----:B-1----:R-:W-:Y:S01]  /*5530*/  MOV R5, UR9 ;  /* 0x0000000900057c02 */ /* 0x002fe20008000f00 */
[----:B------:R-:W-:Y:S01]  /*5540*/  IMAD.U32 R4, RZ, RZ, UR8 ;  /* 0x00000008ff047e24 */ /* 0x000fe2000f8e00ff */
[----:B-----5:R-:W-:Y:S01]  /*5550*/  MOV R7, UR7 ;  /* 0x0000000700077c02 */ /* 0x020fe20008000f00 */
[----:B------:R-:W-:Y:S01]  /*5560*/  IMAD.U32 R6, RZ, RZ, UR6 ;  /* 0x00000006ff067e24 */ /* 0x000fe2000f8e00ff */
[----:B---3--:R-:W-:Y:S01]  /*5570*/  MOV R11, UR5 ;  /* 0x00000005000b7c02 */ /* 0x008fe20008000f00 */
[----:B------:R-:W-:Y:S02]  /*5580*/  IMAD.U32 R10, RZ, RZ, UR4 ;  /* 0x00000004ff0a7e24 */ /* 0x000fe4000f8e00ff */
[----:B------:R-:W-:Y:S07]  /*5590*/  LEPC R20, `(.L_x_92) ;  /* 0x000000001014794e */ /* 0x000fee0000000000 */
[----:B--2-4-:R-:W-:Y:S05]  /*55a0*/  CALL.ABS.NOINC R2 ;  /* 0x0000000002007343 */ /* 0x014fea0003c00000 */
.L_x_92:
[----:B------:R-:W-:Y:S01]  /*55b0*/  LOP3.LUT P0, RZ, R176, 0x60, RZ, 0xc0, !PT ;  /* 0x00000060b0ff7812 */ /* 0x000fe2000780c0ff */
[----:B------:R-:W-:Y:S05]  /*55c0*/  WARPSYNC.ALL ;  /* 0x0000000000007948 */ /* 0x000fea0003800000 */
[----:B----4-:R-:W-:Y:S01]  /*55d0*/  IMAD.U32 R141, R90, 0x10000, RZ ;  /* 0x000100005a8d7824 */ /* 0x010fe200078e00ff */
[----:B------:R-:W-:Y:S01]  /*55e0*/  R2UR UR4, R64 ;  /* 0x00000000400472ca */ /* 0x000fe200000e0000 */
[----:B------:R-:W-:Y:S01]  /*55f0*/  IMAD.U32 R136, R92, 0x10000, RZ ;  /* 0x000100005c887824 */ /* 0x000fe200078e00ff */
[C---:B------:R-:W-:Y:S01]  /*5600*/  SHF.L.U32 R82, R88.reuse, 0x10, RZ ;  /* 0x0000001058527819 */ /* 0x040fe200000006ff */
[----:B------:R-:W-:Y:S01]  /*5610*/  IMAD.U32 R121, R97, 0x10000, RZ ;  /* 0x0001000061797824 */ /* 0x000fe200078e00ff */
[----:B------:R-:W-:Y:S01]  /*5620*/  PRMT R81, R88, 0x8880, RZ ;  /* 0x0000888058517816 */ /* 0x000fe200000000ff */
[----:B------:R-:W-:Y:S01]  /*5630*/  IMAD.U32 R106, R102, 0x10000, RZ ;  /* 0x00010000666a7824 */ /* 0x000fe200078e00ff */
[----:B------:R-:W-:Y:S01]  /*5640*/  SHF.L.U32 R83, R88, 0x8, RZ ;  /* 0x0000000858537819 */ /* 0x000fe200000006ff */
[----:B------:R-:W-:Y:S01]  /*5650*/  IMAD.SHL.U32 R129, R94, 0x100, RZ ;  /* 0x000001005e817824 */ /* 0x000fe200078e00ff */
[----:B------:R-:W-:Y:S01]  /*5660*/  SHF.R.S32.HI R82, RZ, 0x18, R82 ;  /* 0x00000018ff527819 */ /* 0x000fe20000011452 */
[----:B------:R-:W-:Y:S01]  /*5670*/  IMAD.SHL.U32 R114, R99, 0x100, RZ ;  /* 0x0000010063727824 */ /* 0x000fe200078e00ff */
[C---:B------:R-:W-:Y:S01]  /*5680*/  PRMT R145, R89.reuse, 0x8880, RZ ;  /* 0x0000888059917816 */ /* 0x040fe200000000ff */
[----:B------:R-:W-:Y:S01]  /*5690*/  BSSY.RECONVERGENT B0, `(.L_x_93) ;  /* 0x0000125000007945 */ /* 0x000fe20003800200 */
[----:B------:R-:W-:Y:S01]  /*56a0*/  SHF.R.S32.HI R83, RZ, 0x18, R83 ;  /* 0x00000018ff537819 */ /* 0x000fe20000011453 */
[----:B------:R-:W3:Y:S01]  /*56b0*/  LDTM.x64 R4, tmem[UR4] ;  /* 0x00000004000479ee */ /* 0x000ee20008340000 */
[----:B------:R-:W-:Y:S01]  /*56c0*/  NOP ;  /* 0x0000000000007918 */ /* 0x000fe20000000000 */
[----:B------:R-:W-:Y:S02]  /*56d0*/  R2UR UR5, R148 ;  /* 0x00000000940572ca */ /* 0x000fe400000e0000 */
[----:B------:R-:W-:Y:S02]  /*56e0*/  SHF.R.S32.HI R84, RZ, 0x18, R88 ;  /* 0x00000018ff547819 */ /* 0x000fe40000011458 */
[----:B------:R-:W-:Y:S02]  /*56f0*/  SHF.L.U32 R144, R89, 0x10, RZ ;  /* 0x0000001059907819 */ /* 0x000fe400000006ff */
[----:B------:R-:W-:Y:S02]  /*5700*/  PRMT R142, R90, 0x8880, RZ ;  /* 0x000088805a8e7816 */ /* 0x000fe400000000ff */
[----:B------:R-:W-:Y:S02]  /*5710*/  SHF.R.S32.HI R85, RZ, 0x18, R89 ;  /* 0x00000018ff557819 */ /* 0x000fe40000011459 */
[C---:B------:R-:W-:Y:S02]  /*5720*/  PRMT R140, R91.reuse, 0x8880, RZ ;  /* 0x000088805b8c7816 */ /* 0x040fe400000000ff */
[----:B------:R-:W-:Y:S01]  /*5730*/  SHF.R.S32.HI R86, RZ, 0x18, R90 ;  /* 0x00000018ff567819 */ /* 0x000fe2000001145a */
[----:B------:R-:W-:Y:S01]  /*5740*/  UIADD3 UR5, UPT, UPT, UR5, 0xb0, URZ ;  /* 0x000000b005057890 */ /* 0x000fe2000fffe0ff */
[----:B------:R-:W-:Y:S02]  /*5750*/  SHF.L.U32 R139, R91, 0x10, RZ ;  /* 0x000000105b8b7819 */ /* 0x000fe400000006ff */
[----:B------:R-:W-:Y:S01]  /*5760*/  PRMT R137, R92, 0x8880, RZ ;  /* 0x000088805c897816 */ /* 0x000fe200000000ff */
[----:B------:R-:W-:Y:S01]  /*5770*/  UPRMT UR5, UR37, 0x654, UR5 ;  /* 0x0000065425057896 */ /* 0x000fe20008000005 */
[----:B------:R-:W-:Y:S02]  /*5780*/  SHF.R.S32.HI R88, RZ, 0x18, R91 ;  /* 0x00000018ff587819 */ /* 0x000fe4000001145b */
[C---:B------:R-:W-:Y:S01]  /*5790*/  PRMT R134, R93.reuse, 0x8880, RZ ;  /* 0x000088805d867816 */ /* 0x040fe200000000ff */
[C---:B---3--:R-:W-:Y:S01]  /*57a0*/  IMAD R4, R78.reuse, R4, RZ ;  /* 0x000000044e047224 */ /* 0x048fe200078e02ff */
[----:B------:R-:W-:Y:S01]  /*57b0*/  SHF.L.U32 R133, R93, 0x10, RZ ;  /* 0x000000105d857819 */ /* 0x000fe200000006ff */
[----:B------:R-:W-:Y:S01]  /*57c0*/  IMAD R5, R78, R5, RZ ;  /* 0x000000054e057224 */ /* 0x000fe200078e02ff */
[----:B------:R-:W-:Y:S01]  /*57d0*/  PRMT R131, R94, 0x8880, RZ ;  /* 0x000088805e837816 */ /* 0x000fe200000000ff */
[C---:B------:R-:W-:Y:S01]  /*57e0*/  IMAD R6, R78.reuse, R6, RZ ;  /* 0x000000064e067224 */ /* 0x040fe200078e02ff */
[----:B------:R-:W-:Y:S01]  /*57f0*/  SYNCS.ARRIVE.TRANS64.RED.A1T0 RZ, [UR5], RZ ;  /* 0x000000ffffff79a7 */ /* 0x000fe20008100405 */
[-C--:B------:R-:W-:Y:S01]  /*5800*/  IMAD R4, R81, R80.reuse, R4 ;  /* 0x0000005051047224 */ /* 0x080fe200078e0204 */
[----:B------:R-:W-:Y:S01]  /*5810*/  MOV R81, R145 ;  /* 0x0000009100517202 */ /* 0x000fe20000000f00 */
[----:B------:R-:W-:Y:S01]  /*5820*/  IMAD R7, R78, R7, RZ ;  /* 0x000000074e077224 */ /* 0x000fe200078e02ff */
[----:B------:R-:W-:Y:S01]  /*5830*/  SHF.L.U32 R130, R94, 0x10, RZ ;  /* 0x000000105e827819 */ /* 0x000fe200000006ff */
[-C--:B------:R-:W-:Y:S01]  /*5840*/  IMAD R5, R82, R80.reuse, R5 ;  /* 0x0000005052057224 */ /* 0x080fe200078e0205 */
[----:B------:R-:W-:Y:S01]  /*5850*/  SHF.R.S32.HI R82, RZ, 0x18, R144 ;  /* 0x00000018ff527819 */ /* 0x000fe20000011490 */
[----:B------:R-:W-:Y:S01]  /*5860*/  IMAD R6, R83, R80, R6 ;  /* 0x0000005053067224 */ /* 0x000fe200078e0206 */
[C---:B------:R-:W-:Y:S01]  /*5870*/  PRMT R128, R95.reuse, 0x8880, RZ ;  /* 0x000088805f807816 */ /* 0x040fe200000000ff */
[----:B------:R-:W-:Y:S01]  /*5880*/  IMAD R8, R78, R8, RZ ;  /* 0x000000084e087224 */ /* 0x000fe200078e02ff */
[----:B------:R-:W-:Y:S01]  /*5890*/  SHF.L.U32 R127, R95, 0x10, RZ ;  /* 0x000000105f7f7819 */ /* 0x000fe200000006ff */
[-C--:B------:R-:W-:Y:S01]  /*58a0*/  IMAD R7, R84, R80.reuse, R7 ;  /* 0x0000005054077224 */ /* 0x080fe200078e0207 */
[----:B------:R-:W-:Y:S01]  /*58b0*/  PRMT R125, R96, 0x8880, RZ ;  /* 0x00008880607d7816 */ /* 0x000fe200000000ff */
[----:B------:R-:W-:Y:S01]  /*58c0*/  IMAD R9, R78, R9, RZ ;  /* 0x000000094e097224 */ /* 0x000fe200078e02ff */
[----:B------:R-:W-:Y:S01]  /*58d0*/  SHF.L.U32 R124, R96, 0x10, RZ ;  /* 0x00000010607c7819 */ /* 0x000fe200000006ff */
[----:B------:R-:W-:Y:S01]  /*58e0*/  IMAD R8, R81, R80, R8 ;  /* 0x0000005051087224 */ /* 0x000fe200078e0208 */
[----:B------:R-:W-:Y:S01]  /*58f0*/  I2IP.S8.S32.SAT R148, R7, R6, RZ ;  /* 0x0000000607947239 */ /* 0x000fe200000014ff */
[C---:B------:R-:W-:Y:S01]  /*5900*/  IMAD R10, R78.reuse, R10, RZ ;  /* 0x0000000a4e0a7224 */ /* 0x040fe200078e02ff */
[----:B------:R-:W-:Y:S01]  /*5910*/  PRMT R122, R97, 0x8880, RZ ;  /* 0x00008880617a7816 */ /* 0x000fe200000000ff */
[----:B------:R-:W-:Y:S01]  /*5920*/  IMAD R11, R78, R11, RZ ;  /* 0x0000000b4e0b7224 */ /* 0x000fe200078e02ff */
[----:B------:R-:W-:Y:S01]  /*5930*/  I2IP.S8.S32.SAT R148, R5, R4, R148 ;  /* 0x0000000405947239 */ /* 0x000fe20000001494 */
[----:B------:R-:W-:Y:S01]  /*5940*/  IMAD R9, R82, R80, R9 ;  /* 0x0000005052097224 */ /* 0x000fe200078e0209 */
[----:B------:R-:W-:Y:S01]  /*5950*/  SHF.R.S32.HI R82, RZ, 0x18, R141 ;  /* 0x00000018ff527819 */ /* 0x000fe2000001148d */
[----:B------:R-:W-:Y:S01]  /*5960*/  IMAD R12, R78, R12, RZ ;  /* 0x0000000c4e0c7224 */ /* 0x000fe200078e02ff */
[C---:B------:R-:W-:Y:S01]  /*5970*/  PRMT R119, R98.reuse, 0x8880, RZ ;  /* 0x0000888062777816 */ /* 0x040fe200000000ff */
[----:B------:R-:W-:Y:S01]  /*5980*/  IMAD.MOV.U32 R83, RZ, RZ, R142 ;  /* 0x000000ffff537224 */ /* 0x000fe200078e008e */
[----:B------:R-:W-:Y:S01]  /*5990*/  SHF.L.U32 R118, R98, 0x10, RZ ;  /* 0x0000001062767819 */ /* 0x000fe200000006ff */
[C---:B------:R-:W-:Y:S01]  /*59a0*/  IMAD R13, R78.reuse, R13, RZ ;  /* 0x0000000d4e0d7224 */ /* 0x040fe200078e02ff */
[C---:B------:R-:W-:Y:S01]  /*59b0*/  PRMT R116, R99.reuse, 0x8880, RZ ;  /* 0x0000888063747816 */ /* 0x040fe200000000ff */
[C---:B------:R-:W-:Y:S01]  /*59c0*/  IMAD R14, R78.reuse, R14, RZ ;  /* 0x0000000e4e0e7224 */ /* 0x040fe200078e02ff */
[----:B------:R-:W-:Y:S01]  /*59d0*/  SHF.L.U32 R115, R99, 0x10, RZ ;  /* 0x0000001063737819 */ /* 0x000fe200000006ff */
[----:B------:R-:W-:Y:S01]  /*59e0*/  IMAD R15, R78, R15, RZ ;  /* 0x0000000f4e0f7224 */ /* 0x000fe200078e02ff */
[----:B------:R-:W-:Y:S01]  /*59f0*/  PRMT R113, R100, 0x8880, RZ ;  /* 0x0000888064717816 */ /* 0x000fe200000000ff */
[----:B------:R-:W-:Y:S01]  /*5a00*/  IMAD R0, R78, R16, RZ ;  /* 0x000000104e007224 */ /* 0x000fe200078e02ff */
[----:B------:R-:W-:Y:S01]  /*5a10*/  SHF.L.U32 R112, R100, 0x10, RZ ;  /* 0x0000001064707819 */ /* 0x000fe200000006ff */
[C---:B------:R-:W-:Y:S01]  /*5a20*/  IMAD R2, R78.reuse, R17, RZ ;  /* 0x000000114e027224 */ /* 0x040fe200078e02ff */
[C---:B------:R-:W-:Y:S01]  /*5a30*/  PRMT R110, R101.reuse, 0x8880, RZ ;  /* 0x00008880656e7816 */ /* 0x040fe200000000ff */
[C---:B------:R-:W-:Y:S01]  /*5a40*/  IMAD R3, R78.reuse, R18, RZ ;  /* 0x000000124e037224 */ /* 0x040fe200078e02ff */
[----:B------:R-:W-:Y:S01]  /*5a50*/  SHF.L.U32 R109, R101, 0x10, RZ ;  /* 0x00000010656d7819 */ /* 0x000fe200000006ff */
[----:B------:R-:W-:Y:S01]  /*5a60*/  IMAD R19, R78, R19, RZ ;  /* 0x000000134e137224 */ /* 0x000fe200078e02ff */
[----:B------:R-:W-:Y:S01]  /*5a70*/  PRMT R107, R102, 0x8880, RZ ;  /* 0x00008880666b7816 */ /* 0x000fe200000000ff */
[C---:B------:R-:W-:Y:S01]  /*5a80*/  IMAD R16, R78.reuse, R20, RZ ;  /* 0x000000144e107224 */ /* 0x040fe200078e02ff */
[----:B------:R-:W-:Y:S01]  /*5a90*/  PRMT R104, R103, 0x8880, RZ ;  /* 0x0000888067687816 */ /* 0x000fe200000000ff */
[C---:B------:R-:W-:Y:S01]  /*5aa0*/  IMAD R17, R78.reuse, R21, RZ ;  /* 0x000000154e117224 */ /* 0x040fe200078e02ff */
[----:B------:R-:W-:Y:S01]  /*5ab0*/  SHF.L.U32 R143, R89, 0x8, RZ ;  /* 0x00000008598f7819 */ /* 0x000fe200000006ff */
[C---:B------:R-:W-:Y:S01]  /*5ac0*/  IMAD R18, R78.reuse, R22, RZ ;  /* 0x000000164e127224 */ /* 0x040fe200078e02ff */
[----:B------:R-:W-:Y:S01]  /*5ad0*/  SHF.R.S32.HI R89, RZ, 0x18, R92 ;  /* 0x00000018ff597819 */ /* 0x000fe2000001145c */
[C---:B------:R-:W-:Y:S01]  /*5ae0*/  IMAD R23, R78.reuse, R23, RZ ;  /* 0x000000174e177224 */ /* 0x040fe200078e02ff */
[----:B------:R-:W-:Y:S01]  /*5af0*/  SHF.R.S32.HI R81, RZ, 0x18, R143 ;  /* 0x00000018ff517819 */ /* 0x000fe2000001148f */
[----:B------:R-:W-:Y:S01]  /*5b00*/  IMAD R20, R78, R24, RZ ;  /* 0x000000184e147224 */ /* 0x000fe200078e02ff */
[----:B------:R-:W-:Y:S01]  /*5b10*/  SHF.L.U32 R87, R90, 0x8, RZ ;  /* 0x000000085a577819 */ /* 0x000fe200000006ff */
[----:B------:R-:W-:Y:S01]  /*5b20*/  IMAD R21, R78, R25, RZ ;  /* 0x000000194e157224 */ /* 0x000fe200078e02ff */
[----:B------:R-:W-:Y:S01]  /*5b30*/  SHF.R.S32.HI R90, RZ, 0x18, R93 ;  /* 0x00000018ff5a7819 */ /* 0x000fe2000001145d */
[----:B------:R-:W-:Y:S01]  /*5b40*/  IMAD R10, R81, R80, R10 ;  /* 0x00000050510a7224 */ /* 0x000fe200078e020a */
[----:B------:R-:W-:Y:S01]  /*5b50*/  MOV R81, R140 ;  /* 0x0000008c00517202 */ /* 0x000fe20000000f00 */
[-C--:B------:R-:W-:Y:S01]  /*5b60*/  IMAD R11, R85, R80.reuse, R11 ;  /* 0x00000050550b7224 */ /* 0x080fe200078e020b */
[----:B------:R-:W-:Y:S01]  /*5b70*/  SHF.R.S32.HI R87, RZ, 0x18, R87 ;  /* 0x00000018ff577819 */ /* 0x000fe20000011457 */
[-C--:B------:R-:W-:Y:S01]  /*5b80*/  IMAD R12, R83, R80.reuse, R12 ;  /* 0x00000050530c7224 */ /* 0x080fe200078e020c */
[----:B------:R-:W-:Y:S01]  /*5b90*/  SHF.R.S32.HI R83, RZ, 0x18, R139 ;  /* 0x00000018ff537819 */ /* 0x000fe2000001148b */
[----:B------:R-:W-:Y:S01]  /*5ba0*/  IMAD R13, R82, R80, R13 ;  /* 0x00000050520d7224 */ /* 0x000fe200078e020d */
[----:B------:R-:W-:Y:S01]  /*5bb0*/  I2IP.S8.S32.SAT R149, R11, R10, RZ ;  /* 0x0000000a0b957239 */ /* 0x000fe200000014ff */
[-C--:B------:R-:W-:Y:S01]  /*5bc0*/  IMAD R14, R87, R80.reuse, R14 ;  /* 0x00000050570e7224 */ /* 0x080fe200078e020e */
[----:B------:R-:W-:Y:S01]  /*5bd0*/  SHF.R.S32.HI R82, RZ, 0x18, R136 ;  /* 0x00000018ff527819 */ /* 0x000fe20000011488 */
[----:B------:R-:W-:Y:S01]  /*5be0*/  IMAD R15, R86, R80, R15 ;  /* 0x00000050560f7224 */ /* 0x000fe200078e020f */
[----:B------:R-:W-:Y:S01]  /*5bf0*/  I2IP.S8.S32.SAT R149, R9, R8, R149 ;  /* 0x0000000809957239 */ /* 0x000fe20000001495 */
[-C--:B------:R-:W-:Y:S01]  /*5c00*/  IMAD R0, R81, R80.reuse, R0 ;  /* 0x0000005051007224 */ /* 0x080fe200078e0200 */
[----:B------:R-:W-:Y:S01]  /*5c10*/  SHF.L.U32 R138, R91, 0x8, RZ ;  /* 0x000000085b8a7819 */ /* 0x000fe200000006ff */
[----:B------:R-:W-:Y:S01]  /*5c20*/  IMAD R2, R83, R80, R2 ;  /* 0x0000005053027224 */ /* 0x000fe200078e0202 */
[----:B------:R-:W-:Y:S01]  /*5c30*/  I2IP.S8.S32.SAT R150, R15, R14, RZ ;  /* 0x0000000e0f967239 */ /* 0x000fe200000014ff */
[C---:B------:R-:W-:Y:S01]  /*5c40*/  IMAD R22, R78.reuse, R26, RZ ;  /* 0x0000001a4e167224 */ /* 0x040fe200078e02ff */
[----:B------:R-:W-:Y:S01]  /*5c50*/  MOV R83, R137 ;  /* 0x0000008900537202 */ /* 0x000fe20000000f00 */
[C---:B------:R-:W-:Y:S01]  /*5c60*/  IMAD R27, R78.reuse, R27, RZ ;  /* 0x0000001b4e1b7224 */ /* 0x040fe200078e02ff */
[----:B------:R-:W-:Y:S01]  /*5c70*/  I2IP.S8.S32.SAT R150, R13, R12, R150 ;  /* 0x0000000c0d967239 */ /* 0x000fe20000001496 */
[C---:B------:R-:W-:Y:S01]  /*5c80*/  IMAD R24, R78.reuse, R28, RZ ;  /* 0x0000001c4e187224 */ /* 0x040fe200078e02ff */
[----:B------:R-:W-:Y:S01]  /*5c90*/  SHF.R.S32.HI R81, RZ, 0x18, R138 ;  /* 0x00000018ff517819 */ /* 0x000fe2000001148a */
[C---:B------:R-:W-:Y:S01]  /*5ca0*/  IMAD R25, R78.reuse, R29, RZ ;  /* 0x0000001d4e197224 */ /* 0x040fe200078e02ff */
[----:B------:R-:W-:Y:S01]  /*5cb0*/  SHF.R.S32.HI R91, RZ, 0x18, R94 ;  /* 0x00000018ff5b7819 */ /* 0x000fe2000001145e */
[----:B------:R-:W-:Y:S01]  /*5cc0*/  IMAD R26, R78, R30, RZ ;  /* 0x0000001e4e1a7224 */ /* 0x000fe200078e02ff */
[----:B------:R-:W-:Y:S01]  /*5cd0*/  SHF.R.S32.HI R94, RZ, 0x18, R97 ;  /* 0x00000018ff5e7819 */ /* 0x000fe20000011461 */
[-C--:B------:R-:W-:Y:S01]  /*5ce0*/  IMAD R3, R81, R80.reuse, R3 ;  /* 0x0000005051037224 */ /* 0x080fe200078e0203 */
[----:B------:R-:W-:Y:S01]  /*5cf0*/  SHF.L.U32 R135, R92, 0x8, RZ ;  /* 0x000000085c877819 */ /* 0x000fe200000006ff */
[----:B------:R-:W-:Y:S01]  /*5d00*/  IMAD R19, R88, R80, R19 ;  /* 0x0000005058137224 */ /* 0x000fe200078e0213 */
[----:B------:R-:W-:Y:S01]  /*5d10*/  MOV R81, R134 ;  /* 0x0000008600517202 */ /* 0x000fe20000000f00 */
[-C--:B------:R-:W-:Y:S01]  /*5d20*/  IMAD R16, R83, R80.reuse, R16 ;  /* 0x0000005053107224 */ /* 0x080fe200078e0210 */
[----:B------:R-:W-:Y:S01]  /*5d30*/  SHF.R.S32.HI R85, RZ, 0x18, R135 ;  /* 0x00000018ff557819 */ /* 0x000fe20000011487 */
[-C--:B------:R-:W-:Y:S01]  /*5d40*/  IMAD R17, R82, R80.reuse, R17 ;  /* 0x0000005052117224 */ /* 0x080fe200078e0211 */
[----:B------:R-:W-:Y:S01]  /*5d50*/  I2IP.S8.S32.SAT R151, R19, R3, RZ ;  /* 0x0000000313977239 */ /* 0x000fe200000014ff */
[----:B------:R-:W-:Y:S01]  /*5d60*/  IMAD R31, R78, R31, RZ ;  /* 0x0000001f4e1f7224 */ /* 0x000fe200078e02ff */
[----:B------:R-:W-:Y:S01]  /*5d70*/  SHF.R.S32.HI R82, RZ, 0x18, R133 ;  /* 0x00000018ff527819 */ /* 0x000fe20000011485 */
[-C--:B------:R-:W-:Y:S01]  /*5d80*/  IMAD R18, R85, R80.reuse, R18 ;  /* 0x0000005055127224 */ /* 0x080fe200078e0212 */
[----:B------:R-:W-:Y:S01]  /*5d90*/  SHF.L.U32 R132, R93, 0x8, RZ ;  /* 0x000000085d847819 */ /* 0x000fe200000006ff */
[----:B------:R-:W-:Y:S01]  /*5da0*/  IMAD R23, R89, R80, R23 ;  /* 0x0000005059177224 */ /* 0x000fe200078e0217 */
[----:B------:R-:W-:Y:S01]  /*5db0*/  I2IP.S8.S32.SAT R151, R2, R0, R151 ;  /* 0x0000000002977239 */ /* 0x000fe20000001497 */
[-C--:B------:R-:W-:Y:S01]  /*5dc0*/  IMAD R20, R81, R80.reuse, R20 ;  /* 0x0000005051147224 */ /* 0x080fe200078e0214 */
[----:B------:R-:W-:Y:S01]  /*5dd0*/  SHF.R.S32.HI R81, RZ, 0x18, R132 ;  /* 0x00000018ff517819 */ /* 0x000fe20000011484 */
[----:B------:R-:W-:Y:S01]  /*5de0*/  IMAD R21, R82, R80, R21 ;  /* 0x0000005052157224 */ /* 0x000fe200078e0215 */
[----:B------:R-:W-:Y:S01]  /*5df0*/  I2IP.S8.S32.SAT R160, R23, R18, RZ ;  /* 0x0000001217a07239 */ /* 0x000fe200000014ff */
[----:B------:R-:W-:Y:S01]  /*5e00*/  IMAD R28, R78, R32, RZ ;  /* 0x000000204e1c7224 */ /* 0x000fe200078e02ff */
[----:B------:R-:W-:Y:S01]  /*5e10*/  MOV R83, R131 ;  /* 0x0000008300537202 */ /* 0x000fe20000000f00 */
[-C--:B------:R-:W-:Y:S01]  /*5e20*/  IMAD R22, R81, R80.reuse, R22 ;  /* 0x0000005051167224 */ /* 0x080fe200078e0216 */
[----:B------:R-:W-:Y:S01]  /*5e30*/  SHF.R.S32.HI R82, RZ, 0x18, R130 ;  /* 0x00000018ff527819 */ /* 0x000fe20000011482 */
[-C--:B------:R-:W-:Y:S01]  /*5e40*/  IMAD R27, R90, R80.reuse, R27 ;  /* 0x000000505a1b7224 */ /* 0x080fe200078e021b */
[----:B------:R-:W-:Y:S01]  /*5e50*/  SHF.R.S32.HI R85, RZ, 0x18, R129 ;  /* 0x00000018ff557819 */ /* 0x000fe20000011481 */
[-C--:B------:R-:W-:Y:S01]  /*5e60*/  IMAD R24, R83, R80.reuse, R24 ;  /* 0x0000005053187224 */ /* 0x080fe200078e0218 */
[----:B------:R1:W-:Y:S01]  /*5e70*/  STS.128 [R180+UR43+0x2200], R148 ;  /* 0x00220094b4007988 */ /* 0x0003e20008000c2b */
[-C--:B------:R-:W-:Y:S01]  /*5e80*/  IMAD R25, R82, R80.reuse, R25 ;  /* 0x0000005052197224 */ /* 0x080fe200078e0219 */
[----:B------:R-:W-:Y:S01]  /*5e90*/  SHF.L.U32 R126, R95, 0x8, RZ ;  /* 0x000000085f7e7819 */ /* 0x000fe200000006ff */
[----:B------:R-:W-:Y:S01]  /*5ea0*/  IMAD R26, R85, R80, R26 ;  /* 0x00000050551a7224 */ /* 0x000fe200078e021a */
[----:B------:R-:W-:Y:S01]  /*5eb0*/  I2IP.S8.S32.SAT R160, R17, R16, R160 ;  /* 0x0000001011a07239 */ /* 0x000fe200000014a0 */
[----:B------:R-:W-:Y:S01]  /*5ec0*/  IMAD.MOV.U32 R81, RZ, RZ, R128 ;  /* 0x000000ffff517224 */ /* 0x000fe200078e0080 */
[----:B------:R-:W-:Y:S01]  /*5ed0*/  SHF.R.S32.HI R82, RZ, 0x18, R127 ;  /* 0x00000018ff527819 */ /* 0x000fe2000001147f */
[C---:B------:R-:W-:Y:S01]  /*5ee0*/  IMAD R29, R78.reuse, R33, RZ ;  /* 0x000000214e1d7224 */ /* 0x040fe200078e02ff */
[----:B------:R-:W-:Y:S01]  /*5ef0*/  I2IP.S8.S32.SAT R161, R27, R22, RZ ;  /* 0x000000161ba17239 */ /* 0x000fe200000014ff */
[----:B------:R-:W-:Y:S01]  /*5f00*/  IMAD R31, R91, R80, R31 ;  /* 0x000000505b1f7224 */ /* 0x000fe200078e021f */
[----:B------:R-:W-:Y:S01]  /*5f10*/  SHF.R.S32.HI R83, RZ, 0x18, R126 ;  /* 0x00000018ff537819 */ /* 0x000fe2000001147e */
[C---:B------:R-:W-:Y:S01]  /*5f20*/  IMAD R30, R78.reuse, R34, RZ ;  /* 0x000000224e1e7224 */ /* 0x040fe200078e02ff */
[----:B------:R-:W-:Y:S01]  /*5f30*/  I2IP.S8.S32.SAT R161, R21, R20, R161 ;  /* 0x0000001415a17239 */ /* 0x000fe200000014a1 */
[----:B------:R-:W-:Y:S01]  /*5f40*/  IMAD R28, R81, R80, R28 ;  /* 0x00000050511c7224 */ /* 0x000fe200078e021c */
[----:B------:R-:W-:Y:S01]  /*5f50*/  SHF.R.S32.HI R92, RZ, 0x18, R95 ;  /* 0x00000018ff5c7819 */ /* 0x000fe2000001145f */
[----:B------:R-:W-:Y:S01]  /*5f60*/  IMAD R35, R78, R35, RZ ;  /* 0x000000234e237224 */ /* 0x000fe200078e02ff */
[----:B------:R-:W-:Y:S01]  /*5f70*/  I2IP.S8.S32.SAT R162, R31, R26, RZ ;  /* 0x0000001a1fa27239 */ /* 0x000fe200000014ff */
[----:B------:R-:W-:Y:S01]  /*5f80*/  IMAD R29, R82, R80, R29 ;  /* 0x00000050521d7224 */ /* 0x000fe200078e021d */
[----:B------:R-:W-:Y:S01]  /*5f90*/  MOV R81, R125 ;  /* 0x0000007d00517202 */ /* 0x000fe20000000f00 */
[----:B------:R-:W-:Y:S01]  /*5fa0*/  IMAD R32, R78, R36, RZ ;  /* 0x000000244e207224 */ /* 0x000fe200078e02ff */
[----:B------:R-:W-:Y:S01]  /*5fb0*/  I2IP.S8.S32.SAT R162, R25, R24, R162 ;  /* 0x0000001819a27239 */ /* 0x000fe200000014a2 */
[-C--:B------:R-:W-:Y:S01]  /*5fc0*/  IMAD R30, R83, R80.reuse, R30 ;  /* 0x00000050531e7224 */ /* 0x080fe200078e021e */
[----:B------:R-:W-:Y:S01]  /*5fd0*/  SHF.L.U32 R123, R96, 0x8, RZ ;  /* 0x00000008607b7819 */ /* 0x000fe200000006ff */
[----:B------:R-:W-:Y:S01]  /*5fe0*/  IMAD R35, R92, R80, R35 ;  /* 0x000000505c237224 */ /* 0x000fe200078e0223 */
[----:B------:R-:W-:Y:S01]  /*5ff0*/  SHF.R.S32.HI R82, RZ, 0x18, R124 ;  /* 0x00000018ff527819 */ /* 0x000fe2000001147c */
[C---:B------:R-:W-:Y:S01]  /*6000*/  IMAD R33, R78.reuse, R37, RZ ;  /* 0x000000254e217224 */ /* 0x040fe200078e02ff */
[----:B------:R-:W-:Y:S01]  /*6010*/  MOV R83, R122 ;  /* 0x0000007a00537202 */ /* 0x000fe20000000f00 */
[----:B------:R-:W-:Y:S01]  /*6020*/  IMAD R32, R81, R80, R32 ;  /* 0x0000005051207224 */ /* 0x000fe200078e0220 */
[----:B------:R-:W-:Y:S01]  /*6030*/  SHF.R.S32.HI R81, RZ, 0x18, R123 ;  /* 0x00000018ff517819 */ /* 0x000fe2000001147b */
[C---:B------:R-:W-:Y:S01]  /*6040*/  IMAD R34, R78.reuse, R38, RZ ;  /* 0x000000264e227224 */ /* 0x040fe200078e02ff */
[----:B------:R-:W-:Y:S01]  /*6050*/  SHF.R.S32.HI R93, RZ, 0x18, R96 ;  /* 0x00000018ff5d7819 */ /* 0x000fe20000011460 */
[----:B------:R-:W-:Y:S01]  /*6060*/  IMAD R39, R78, R39, RZ ;  /* 0x000000274e277224 */ /* 0x000fe200078e02ff */
[----:B------:R-:W-:Y:S01]  /*6070*/  I2IP.S8.S32.SAT R163, R35, R30, RZ ;  /* 0x0000001e23a37239 */ /* 0x000fe200000014ff */
[----:B------:R-:W-:Y:S01]  /*6080*/  IMAD R33, R82, R80, R33 ;  /* 0x0000005052217224 */ /* 0x000fe200078e0221 */
[----:B------:R-:W-:Y:S01]  /*6090*/  SHF.L.U32 R120, R97, 0x8, RZ ;  /* 0x0000000861787819 */ /* 0x000fe200000006ff */
[C---:B------:R-:W-:Y:S01]  /*60a0*/  IMAD R36, R78.reuse, R40, RZ ;  /* 0x000000284e247224 */ /* 0x040fe200078e02ff */
[----:B------:R-:W-:Y:S01]  /*60b0*/  I2IP.S8.S32.SAT R163, R29, R28, R163 ;  /* 0x0000001c1da37239 */ /* 0x000fe200000014a3 */
[-C--:B------:R-:W-:Y:S01]  /*60c0*/  IMAD R34, R81, R80.reuse, R34 ;  /* 0x0000005051227224 */ /* 0x080fe200078e0222 */
[----:B------:R-:W-:Y:S01]  /*60d0*/  SHF.R.S32.HI R82, RZ, 0x18, R121 ;  /* 0x00000018ff527819 */ /* 0x000fe20000011479 */
[C---:B------:R-:W-:Y:S01]  /*60e0*/  IMAD R37, R78.reuse, R41, RZ ;  /* 0x000000294e257224 */ /* 0x040fe200078e02ff */
[----:B------:R-:W-:Y:S01]  /*60f0*/  MOV R81, R119 ;  /* 0x0000007700517202 */ /* 0x000fe20000000f00 */
[----:B------:R-:W-:Y:S01]  /*6100*/  IMAD R39, R93, R80, R39 ;  /* 0x000000505d277224 */ /* 0x000fe200078e0227 */
[----:B------:R-:W-:Y:S01]  /*6110*/  SHF.R.S32.HI R85, RZ, 0x18, R120 ;  /* 0x00000018ff557819 */ /* 0x000fe20000011478 */
[C---:B------:R-:W-:Y:S01]  /*6120*/  IMAD R38, R78.reuse, R42, RZ ;  /* 0x0000002a4e267224 */ /* 0x040fe200078e02ff */
[----:B------:R1:W-:Y:S01]  /*6130*/  STS.128 [R179+0x2200], R160 ;  /* 0x002200a0b3007388 */ /* 0x0003e20000000c00 */
[----:B------:R-:W-:Y:S01]  /*6140*/  IMAD R36, R83, R80, R36 ;  /* 0x0000005053247224 */ /* 0x000fe200078e0224 */
[----:B------:R-:W-:Y:S01]  /*6150*/  I2IP.S8.S32.SAT R172, R39, R34, RZ ;  /* 0x0000002227ac7239 */ /* 0x000fe200000014ff */
[----:B------:R-:W-:Y:S01]  /*6160*/  IMAD R43, R78, R43, RZ ;  /* 0x0000002b4e2b7224 */ /* 0x000fe200078e02ff */
[----:B------:R-:W-:Y:S01]  /*6170*/  MOV R83, R116 ;  /* 0x0000007400537202 */ /* 0x000fe20000000f00 */
[----:B------:R-:W-:Y:S01]  /*6180*/  IMAD R37, R82, R80, R37 ;  /* 0x0000005052257224 */ /* 0x000fe200078e0225 */
[----:B------:R-:W-:Y:S01]  /*6190*/  I2IP.S8.S32.SAT R172, R33, R32, R172 ;  /* 0x0000002021ac7239 */ /* 0x000fe200000014ac */
[----:B------:R-:W-:Y:S01]  /*61a0*/  IMAD R40, R78, R44, RZ ;  /* 0x0000002c4e287224 */ /* 0x000fe200078e02ff */
[----:B------:R-:W-:Y:S01]  /*61b0*/  SHF.R.S32.HI R82, RZ, 0x18, R118 ;  /* 0x00000018ff527819 */ /* 0x000fe20000011476 */
[-C--:B------:R-:W-:Y:S01]  /*61c0*/  IMAD R38, R85, R80.reuse, R38 ;  /* 0x0000005055267224 */ /* 0x080fe200078e0226 */
[----:B------:R-:W-:Y:S01]  /*61d0*/  SHF.L.U32 R117, R98, 0x8, RZ ;  /* 0x0000000862757819 */ /* 0x000fe200000006ff */
[-C--:B------:R-:W-:Y:S01]  /*61e0*/  IMAD R43, R94, R80.reuse, R43 ;  /* 0x000000505e2b7224 */ /* 0x080fe200078e022b */
[----:B------:R-:W-:Y:S01]  /*61f0*/  SHF.R.S32.HI R95, RZ, 0x18, R98 ;  /* 0x00000018ff5f7819 */ /* 0x000fe20000011462 */
[C---:B------:R-:W-:Y:S01]  /*6200*/  IMAD R41, R78.reuse, R45, RZ ;  /* 0x0000002d4e297224 */ /* 0x040fe200078e02ff */
[----:B------:R-:W-:Y:S01]  /*6210*/  SHF.R.S32.HI R85, RZ, 0x18, R114 ;  /* 0x00000018ff557819 */ /* 0x000fe20000011472 */
[----:B------:R-:W-:Y:S01]  /*6220*/  IMAD R40, R81, R80, R40 ;  /* 0x0000005051287224 */ /* 0x000fe200078e0228 */
[----:B------:R-:W-:Y:S01]  /*6230*/  SHF.R.S32.HI R81, RZ, 0x18, R117 ;  /* 0x00000018ff517819 */ /* 0x000fe20000011475 */
[C---:B------:R-:W-:Y:S01]  /*6240*/  IMAD R42, R78.reuse, R46, RZ ;  /* 0x0000002e4e2a7224 */ /* 0x040fe200078e02ff */
[----:B------:R-:W-:Y:S01]  /*6250*/  I2IP.S8.S32.SAT R173, R43, R38, RZ ;  /* 0x000000262bad7239 */ /* 0x000fe200000014ff */
[----:B------:R-:W-:Y:S01]  /*6260*/  IMAD R47, R78, R47, RZ ;  /* 0x0000002f4e2f7224 */ /* 0x000fe200078e02ff */
[----:B------:R-:W-:Y:S01]  /*6270*/  SHF.R.S32.HI R96, RZ, 0x18, R99 ;  /* 0x00000018ff607819 */ /* 0x000fe20000011463 */
[----:B------:R-:W-:Y:S01]  /*6280*/  IMAD R41, R82, R80, R41 ;  /* 0x0000005052297224 */ /* 0x000fe200078e0229 */
[----:B------:R-:W-:Y:S01]  /*6290*/  I2IP.S8.S32.SAT R173, R37, R36, R173 ;  /* 0x0000002425ad7239 */ /* 0x000fe200000014ad */
[C---:B------:R-:W-:Y:S01]  /*62a0*/  IMAD R44, R78.reuse, R48, RZ ;  /* 0x000000304e2c7224 */ /* 0x040fe200078e02ff */
[----:B------:R-:W-:Y:S01]  /*62b0*/  SHF.R.S32.HI R82, RZ, 0x18, R115 ;  /* 0x00000018ff527819 */ /* 0x000fe20000011473 */
[-C--:B------:R-:W-:Y:S01]  /*62c0*/  IMAD R42, R81, R80.reuse, R42 ;  /* 0x00000050512a7224 */ /* 0x080fe200078e022a */
[----:B------:R-:W-:Y:S01]  /*62d0*/  SHF.R.S32.HI R97, RZ, 0x18, R100 ;  /* 0x00000018ff617819 */ /* 0x000fe20000011464 */
[C---:B------:R-:W-:Y:S01]  /*62e0*/  IMAD R45, R78.reuse, R49, RZ ;  /* 0x000000314e2d7224 */ /* 0x040fe200078e02ff */
[----:B------:R-:W-:Y:S01]  /*62f0*/  SHF.R.S32.HI R98, RZ, 0x18, R101 ;  /* 0x00000018ff627819 */ /* 0x000fe20000011465 */
[----:B------:R-:W-:Y:S01]  /*6300*/  IMAD R47, R95, R80, R47 ;  /* 0x000000505f2f7224 */ /* 0x000fe200078e022f */
[----:B------:R-:W-:Y:S01]  /*6310*/  SHF.R.S32.HI R99, RZ, 0x18, R102 ;  /* 0x00000018ff637819 */ /* 0x000fe20000011466 */
[----:B------:R-:W-:Y:S01]  /*6320*/  IMAD R46, R78, R50, RZ ;  /* 0x000000324e2e7224 */ /* 0x000fe200078e02ff */
[----:B------:R-:W-:Y:S01]  /*6330*/  SHF.L.U32 R111, R100, 0x8, RZ ;  /* 0x00000008646f7819 */ /* 0x000fe200000006ff */
        /* <DEDUP_REMOVED lines=9> */
[----:B------:R-:W-:Y:S01]  /*63d0*/  SHF.R.S32.HI R100, RZ, 0x18, R103 ;  /* 0x00000018ff647819 */ /* 0x000fe20000011467 */
[----:B------:R-:W-:Y:S01]  /*63e0*/  IMAD.MOV.U32 R81, RZ, RZ, R113 ;  /* 0x000000ffff517224 */ /* 0x000fe200078e0071 */
[----:B------:R-:W-:Y:S01]  /*63f0*/  SHF.L.U32 R108, R101, 0x8, RZ ;  /* 0x00000008656c7819 */ /* 0x000fe200000006ff */
[-C--:B------:R-:W-:Y:S01]  /*6400*/  IMAD R51, R96, R80.reuse, R51 ;  /* 0x0000005060337224 */ /* 0x080fe200078e0233 */
[----:B------:R-:W-:Y:S01]  /*6410*/  SHF.L.U32 R105, R102, 0x8, RZ ;  /* 0x0000000866697819 */ /* 0x000fe200000006ff */
[C---:B------:R-:W-:Y:S01]  /*6420*/  IMAD R49, R78.reuse, R53, RZ ;  /* 0x000000354e317224 */ /* 0x040fe200078e02ff */
[----:B------:R-:W-:Y:S01]  /*6430*/  SHF.L.U32 R102, R103, 0x10, RZ ;  /* 0x0000001067667819 */ /* 0x000fe200000006ff */
[----:B------:R-:W-:Y:S01]  /*6440*/  IMAD R48, R81, R80, R48 ;  /* 0x0000005051307224 */ /* 0x000fe200078e0230 */
[----:B------:R-:W-:Y:S01]  /*6450*/  SHF.R.S32.HI R81, RZ, 0x18, R111 ;  /* 0x00000018ff517819 */ /* 0x000fe2000001146f */
[C---:B------:R-:W-:Y:S01]  /*6460*/  IMAD R50, R78.reuse, R54, RZ ;  /* 0x000000364e327224 */ /* 0x040fe200078e02ff */
[----:B------:R-:W-:Y:S01]  /*6470*/  I2IP.S8.S32.SAT R175, R51, R46, RZ ;  /* 0x0000002e33af7239 */ /* 0x000fe200000014ff */
[----:B------:R-:W-:Y:S01]  /*6480*/  IMAD R55, R78, R55, RZ ;  /* 0x000000374e377224 */ /* 0x000fe200078e02ff */
[----:B------:R-:W-:Y:S01]  /*6490*/  SHF.L.U32 R101, R103, 0x8, RZ ;  /* 0x0000000867657819 */ /* 0x000fe200000006ff */
[----:B------:R-:W-:Y:S01]  /*64a0*/  IMAD R49, R82, R80, R49 ;  /* 0x0000005052317224 */ /* 0x000fe200078e0231 */
[----:B------:R-:W-:Y:S01]  /*64b0*/  I2IP.S8.S32.SAT R175, R45, R44, R175 ;  /* 0x0000002c2daf7239 */ /* 0x000fe200000014af */
[C---:B------:R-:W-:Y:S01]  /*64c0*/  IMAD R52, R78.reuse, R56, RZ ;  /* 0x000000384e347224 */ /* 0x040fe200078e02ff */
[----:B------:R-:W-:Y:S01]  /*64d0*/  SHF.R.S32.HI R82, RZ, 0x18, R109 ;  /* 0x00000018ff527819 */ /* 0x000fe2000001146d */
[-C--:B------:R-:W-:Y:S01]  /*64e0*/  IMAD R50, R81, R80.reuse, R50 ;  /* 0x0000005051327224 */ /* 0x080fe200078e0232 */
[----:B------:R-:W-:Y:S01]  /*64f0*/  SHF.R.S32.HI R81, RZ, 0x18, R108 ;  /* 0x00000018ff517819 */ /* 0x000fe2000001146c */
[C---:B------:R-:W-:Y:S01]  /*6500*/  IMAD R53, R78.reuse, R57, RZ ;  /* 0x000000394e357224 */ /* 0x040fe200078e02ff */
[----:B------:R1:W-:Y:S01]  /*6510*/  STS.128 [R178+0x2200], R172 ;  /* 0x002200acb2007388 */ /* 0x0003e20000000c00 */
[----:B------:R-:W-:Y:S02]  /*6520*/  IMAD R55, R97, R80, R55 ;  /* 0x0000005061377224 */ /* 0x000fe400078e0237 */
[C---:B------:R-:W-:Y:S02]  /*6530*/  IMAD R54, R78.reuse, R58, RZ ;  /* 0x0000003a4e367224 */ /* 0x040fe400078e02ff */
[----:B------:R-:W-:Y:S01]  /*6540*/  IMAD R52, R83, R80, R52 ;  /* 0x0000005053347224 */ /* 0x000fe200078e0234 */
[----:B------:R-:W-:Y:S01]  /*6550*/  I2IP.S8.S32.SAT R192, R55, R50, RZ ;  /* 0x0000003237c07239 */ /* 0x000fe200000014ff */
[----:B------:R-:W-:Y:S01]  /*6560*/  IMAD R59, R78, R59, RZ ;  /* 0x0000003b4e3b7224 */ /* 0x000fe200078e02ff */
[----:B------:R-:W-:Y:S01]  /*6570*/  MOV R83, R107 ;  /* 0x0000006b00537202 */ /* 0x000fe20000000f00 */
[----:B------:R-:W-:Y:S01]  /*6580*/  IMAD R53, R82, R80, R53 ;  /* 0x0000005052357224 */ /* 0x000fe200078e0235 */
[----:B------:R-:W-:Y:S01]  /*6590*/  I2IP.S8.S32.SAT R192, R49, R48, R192 ;  /* 0x0000003031c07239 */ /* 0x000fe200000014c0 */
[C---:B------:R-:W-:Y:S01]  /*65a0*/  IMAD R56, R78.reuse, R60, RZ ;  /* 0x0000003c4e387224 */ /* 0x040fe200078e02ff */
[----:B------:R-:W-:Y:S01]  /*65b0*/  SHF.R.S32.HI R82, RZ, 0x18, R106 ;  /* 0x00000018ff527819 */ /* 0x000fe2000001146a */
[-C--:B------:R-:W-:Y:S01]  /*65c0*/  IMAD R54, R81, R80.reuse, R54 ;  /* 0x0000005051367224 */ /* 0x080fe200078e0236 */
[----:B------:R-:W-:Y:S01]  /*65d0*/  SHF.R.S32.HI R81, RZ, 0x18, R105 ;  /* 0x00000018ff517819 */ /* 0x000fe20000011469 */
[----:B------:R-:W-:Y:S02]  /*65e0*/  IMAD R57, R78, R61, RZ ;  /* 0x0000003d4e397224 */ /* 0x000fe400078e02ff */
[----:B------:R-:W-:Y:S02]  /*65f0*/  IMAD R59, R98, R80, R59 ;  /* 0x00000050623b7224 */ /* 0x000fe400078e023b */
[C---:B------:R-:W-:Y:S02]  /*6600*/  IMAD R58, R78.reuse, R62, RZ ;  /* 0x0000003e4e3a7224 */ /* 0x040fe400078e02ff */
[----:B------:R-:W-:Y:S01]  /*6610*/  IMAD R56, R83, R80, R56 ;  /* 0x0000005053387224 */ /* 0x000fe200078e0238 */
[----:B------:R-:W-:Y:S01]  /*6620*/  I2IP.S8.S32.SAT R193, R59, R54, RZ ;  /* 0x000000363bc17239 */ /* 0x000fe200000014ff */
[----:B------:R-:W-:Y:S01]  /*6630*/  IMAD R63, R78, R63, RZ ;  /* 0x0000003f4e3f7224 */ /* 0x000fe200078e02ff */
[----:B------:R-:W-:Y:S01]  /*6640*/  MOV R83, R104 ;  /* 0x0000006800537202 */ /* 0x000fe20000000f00 */
[----:B------:R-:W-:Y:S01]  /*6650*/  IMAD R57, R82, R80, R57 ;  /* 0x0000005052397224 */ /* 0x000fe200078e0239 */
[----:B------:R-:W-:Y:S01]  /*6660*/  SHF.R.S32.HI R82, RZ, 0x18, R102 ;  /* 0x00000018ff527819 */ /* 0x000fe20000011466 */
[C---:B------:R-:W-:Y:S01]  /*6670*/  IMAD R60, R78.reuse, R64, RZ ;  /* 0x000000404e3c7224 */ /* 0x040fe200078e02ff */
[----:B------:R-:W-:Y:S01]  /*6680*/  I2IP.S8.S32.SAT R193, R53, R52, R193 ;  /* 0x0000003435c17239 */ /* 0x000fe200000014c1 */
[-C--:B------:R-:W-:Y:S01]  /*6690*/  IMAD R58, R81, R80.reuse, R58 ;  /* 0x00000050513a7224 */ /* 0x080fe200078e023a */
[----:B------:R-:W-:Y:S01]  /*66a0*/  SHF.R.S32.HI R81, RZ, 0x18, R101 ;  /* 0x00000018ff517819 */ /* 0x000fe20000011465 */
[C---:B------:R-:W-:Y:S02]  /*66b0*/  IMAD R61, R78.reuse, R65, RZ ;  /* 0x000000414e3d7224 */ /* 0x040fe400078e02ff */
[-C--:B------:R-:W-:Y:S02]  /*66c0*/  IMAD R63, R99, R80.reuse, R63 ;  /* 0x00000050633f7224 */ /* 0x080fe400078e023f */
[----:B------:R-:W-:Y:S02]  /*66d0*/  IMAD R60, R83, R80, R60 ;  /* 0x00000050533c7224 */ /* 0x000fe400078e023c */
[----:B------:R-:W-:Y:S01]  /*66e0*/  IMAD R62, R78, R66, RZ ;  /* 0x000000424e3e7224 */ /* 0x000fe200078e02ff */
[----:B------:R-:W-:Y:S01]  /*66f0*/  I2IP.S8.S32.SAT R194, R63, R58, RZ ;  /* 0x0000003a3fc27239 */ /* 0x000fe200000014ff */
[----:B------:R-:W-:Y:S02]  /*6700*/  IMAD R61, R82, R80, R61 ;  /* 0x00000050523d7224 */ /* 0x000fe400078e023d */
[----:B------:R-:W-:Y:S01]  /*6710*/  IMAD R67, R78, R67, RZ ;  /* 0x000000434e437224 */ /* 0x000fe200078e02ff */
[----:B------:R-:W-:Y:S01]  /*6720*/  I2IP.S8.S32.SAT R194, R57, R56, R194 ;  /* 0x0000003839c27239 */ /* 0x000fe200000014c2 */
[-C--:B------:R-:W-:Y:S02]  /*6730*/  IMAD R62, R81, R80.reuse, R62 ;  /* 0x00000050513e7224 */ /* 0x080fe400078e023e */
[----:B------:R-:W-:Y:S05]  /*6740*/  IMAD R67, R100, R80, R67 ;  /* 0x0000005064437224 */ /* 0x000fea00078e0243 */
[----:B------:R-:W-:Y:S04]  /*6750*/  I2IP.S8.S32.SAT R189, R67, R62, RZ ;  /* 0x0000003e43bd7239 */ /* 0x000fe800000014ff */
[----:B------:R-:W-:Y:S02]  /*6760*/  I2IP.S8.S32.SAT R195, R61, R60, R189 ;  /* 0x0000003c3dc37239 */ /* 0x000fe400000014bd */
[----:B------:R-:W-:Y:S03]  /*6770*/  IADD3 R189, PT, PT, R76, 0x1, RZ ;  /* 0x000000014cbd7810 */ /* 0x000fe60007ffe0ff */
[----:B------:R1:W-:Y:S01]  /*6780*/  STS.128 [R177+0x2200], R192 ;  /* 0x002200c0b1007388 */ /* 0x0003e20000000c00 */
[----:B------:R-:W-:Y:S01]  /*6790*/  @!PT LDS RZ, [RZ] ;  /* 0x00000000fffff984 */ /* 0x000fe20000000800 */
[----:B------:R-:W-:Y:S01]  /*67a0*/  @!PT LDS RZ, [RZ] ;  /* 0x00000000fffff984 */ /* 0x000fe20000000800 */
[----:B------:R-:W-:Y:S01]  /*67b0*/  @!PT LDS RZ, [RZ] ;  /* 0x00000000fffff984 */ /* 0x000fe20000000800 */
[----:B------:R-:W-:Y:S01]  /*67c0*/  @!PT LDS RZ, [RZ] ;  /* 0x00000000fffff984 */ /* 0x000fe20000000800 */
[----:B------:R3:W-:Y:S07]  /*67d0*/  MEMBAR.ALL.CTA ;  /* 0x0000000000007992 */ /* 0x0007ee0000008000 */
[----:B---3--:R-:W3:Y:S02]  /*67e0*/  FENCE.VIEW.ASYNC.S ;  /* 0x00000000000073c6 */ /* 0x008ee40000000000 */
[----:B---3--:R-:W-:Y:S06]  /*67f0*/  BAR.SYNC.DEFER_BLOCKING 0x1, 0x80 ;  /* 0x0042000000007b1d */ /* 0x008fec0000010000 */
[----:B------:R-:W-:Y:S05]  /*6800*/  @P0 BRA `(.L_x_94) ;  /* 0x0000000000340947 */ /* 0x000fea0003800000 */
[----:B------:R-:W-:Y:S01]  /*6810*/  UIADD3 UR12, UPT, UPT, UR43, 0x2200, URZ ;  /* 0x000022002b0c7890 */ /* 0x000fe2000fffe0ff */
[----:B------:R-:W-:Y:S01]  /*6820*/  R2UR UR9, R165 ;  /* 0x00000000a50972ca */ /* 0x000fe200000e0000 */
[----:B------:R-:W-:Y:S01]  /*6830*/  UIADD3 UR10, UP0, UPT, UR46, 0x680, URZ ;  /* 0x000006802e0a7890 */ /* 0x000fe2000ff1e0ff */
[----:B------:R-:W-:Y:S01]  /*6840*/  R2UR UR8, R167 ;  /* 0x00000000a70872ca */ /* 0x000fe200000e0000 */
[----:B------:R-:W-:Y:S02]  /*6850*/  UMOV UR7, UR36 ;  /* 0x0000002400077c82 */ /* 0x000fe40008000000 */
[----:B------:R-:W-:Y:S01]  /*6860*/  IMAD.U32 R186, RZ, RZ, UR12 ;  /* 0x0000000cffba7e24 */ /* 0x000fe2000f8e00ff */
[----:B------:R-:W-:Y:S04]  /*6870*/  UIADD3.X UR11, UPT, UPT, URZ, UR47, URZ, UP0, !UPT ;  /* 0x0000002fff0b7290 */ /* 0x000fe800087fe4ff */
[----:B------:R-:W-:Y:S03]  /*6880*/  R2UR UR4, R186 ;  /* 0x00000000ba0472ca */ /* 0x000fe600000e0000 */
[----:B------:R-:W-:Y:S02]  /*6890*/  USHF.L.U32 UR5, UR9, 0x6, URZ ;  /* 0x0000000609057899 */ /* 0x000fe400080006ff */
[----:B------:R-:W-:Y:S09]  /*68a0*/  USHF.L.U32 UR6, UR8, 0x7, URZ ;  /* 0x0000000708067899 */ /* 0x000ff200080006ff */
[----:B------:R3:W-:Y:S01]  /*68b0*/  UTMASTG.3D [UR4], [UR10] ;  /* 0x000000040a0073b5 */ /* 0x0007e20008010000 */
[----:B------:R0:W-:Y:S01]  /*68c0*/  UTMACMDFLUSH ;  /* 0x00000000000079b7 */ /* 0x0001e20000000000 */
[----:B---3--:R-:W-:Y:S04]  /*68d0*/  DEPBAR.LE SB0, 0x0 ;  /* 0x000080000000791a */ /* 0x008fe80000000000 */
.L_x_94:
[----:B------:R-:W-:Y:S05]  /*68e0*/  BSYNC.RECONVERGENT B0 ;  /* 0x0000000000007941 */ /* 0x000fea0003800200 */
.L_x_93:
[----:B------:R-:W-:Y:S01]  /*68f0*/  BAR.SYNC.DEFER_BLOCKING 0x1, 0x80 ;  /* 0x0042000000007b1d */ /* 0x000fe20000010000 */
[----:B------:R-:W-:Y:S01]  /*6900*/  ISETP.NE.AND P2, PT, R187, RZ, PT ;  /* 0x000000ffbb00720c */ /* 0x000fe20003f45270 */
[----:B------:R-:W-:Y:S01]  /*6910*/  IMAD.IADD R165, R75, 0x1, R164 ;  /* 0x000000014ba57824 */ /* 0x000fe200078e02a4 */
[----:B------:R-:W-:Y:S01]  /*6920*/  ISETP.NE.AND P0, PT, R188, 0x2, PT ;  /* 0x00000002bc00780c */ /* 0x000fe20003f05270 */
[----:B------:R-:W-:Y:S01]  /*6930*/  IMAD.IADD R167, R77, 0x1, R166 ;  /* 0x000000014da77824 */ /* 0x000fe200078e02a6 */
[----:B------:R-:W-:Y:S02]  /*6940*/  ISETP.NE.AND P1, PT, R189, 0x4, PT ;  /* 0x00000004bd00780c */ /* 0x000fe40003f25270 */
[----:B------:R-:W-:Y:S02]  /*6950*/  SEL R3, RZ, 0x1, P0 ;  /* 0x00000001ff037807 */ /* 0x000fe40000000000 */
[----:B------:R-:W-:Y:S02]  /*6960*/  SEL R0, RZ, 0x1, P1 ;  /* 0x00000001ff007807 */ /* 0x000fe40000800000 */
[----:B------:R-:W-:Y:S02]  /*6970*/  LOP3.LUT R184, R184, R3, RZ, 0x3c, !PT ;  /* 0x00000003b8b87212 */ /* 0x000fe400078e3cff */
[----:B------:R-:W-:Y:S02]  /*6980*/  LOP3.LUT R185, R185, R0, RZ, 0x3c, !PT ;  /* 0x00000000b9b97212 */ /* 0x000fe400078e3cff */
[----:B------:R-:W-:Y:S02]  /*6990*/  @P2 R2UR UR36, R182 ;  /* 0x00000000b62422ca */ /* 0x000fe400000e0000 */
[----:B------:R-:W-:Y:S02]  /*69a0*/  SEL R188, R188, RZ, P0 ;  /* 0x000000ffbcbc7207 */ /* 0x000fe40000000000 */
[----:B------:R-:W-:Y:S01]  /*69b0*/  SEL R76, R189, RZ, P1 ;  /* 0x000000ffbd4c7207 */ /* 0x000fe20000800000 */
[----:B------:R-:W-:Y:S10]  /*69c0*/  @P2 BRA `(.L_x_95) ;  /* 0xffffffdc00342947 */ /* 0x000ff4000383ffff */
[----:B------:R-:W-:Y:S05]  /*69d0*/  EXIT ;  /* 0x000000000000794d */ /* 0x000fea0003800000 */
.L_x_19:
[----:B--2---:R2:W1:Y:S02]  /*69e0*/  SYNCS.PHASECHK.TRANS64.TRYWAIT P0, [R3+URZ+0xe0], R2 ;  /* 0x0000e002030075a7 */ /* 0x00446400080011ff */
[----:B-1----:R-:W-:Y:S05]  /*69f0*/  @!P0 NANOSLEEP.SYNCS 0x989680 ;  /* 0x009896800000895d */ /* 0x002fea0003900000 */
[----:B------:R-:W1:Y:S02]  /*6a00*/  @!P0 SYNCS.PHASECHK.TRANS64 P0, [R3+URZ+0xe0], R2 ;  /* 0x0000e002030085a7 */ /* 0x000e6400080010ff */
[----:B-1----:R-:W-:Y:S05]  /*6a10*/  @!P0 BRA `(.L_x_19) ;  /* 0xfffffffc00f08947 */ /* 0x002fea000383ffff */
[----:B------:R-:W-:Y:S05]  /*6a20*/  BRA `(.L_x_96) ;  /* 0xffffffa800e07947 */ /* 0x000fea000383ffff */
.L_x_22:
[----:B-1----:R-:W-:-:S07]  /*6a30*/  MOV R2, UR33 ;  /* 0x0000002100027c02 */ /* 0x002fce0008000f00 */
.L_x_97:
[----:B-1----:R1:W2:Y:S02]  /*6a40*/  SYNCS.PHASECHK.TRANS64.TRYWAIT P0, [R2+URZ+0x28], R5 ;  /* 0x00002805020075a7 */ /* 0x0022a400080011ff */
[----:B--2---:R-:W-:Y:S05]  /*6a50*/  @!P0 NANOSLEEP.SYNCS 0x989680 ;  /* 0x009896800000895d */ /* 0x004fea0003900000 */
[----:B------:R-:W2:Y:S02]  /*6a60*/  @!P0 SYNCS.PHASECHK.TRANS64 P0, [R2+URZ+0x28], R5 ;  /* 0x00002805020085a7 */ /* 0x000ea400080010ff */
[----:B--2---:R-:W-:Y:S05]  /*6a70*/  @!P0 BRA `(.L_x_97) ;  /* 0xfffffffc00f08947 */ /* 0x004fea000383ffff */
[----:B------:R-:W-:Y:S05]  /*6a80*/  BRA `(.L_x_21) ;  /* 0xffffffac00307947 */ /* 0x000fea000383ffff */
.L_x_28:
[----:B-1----:R-:W-:-:S07]  /*6a90*/  MOV R2, UR17 ;  /* 0x0000001100027c02 */ /* 0x002fce0008000f00 */
.L_x_98:
[----:B-1----:R1:W2:Y:S02]  /*6aa0*/  SYNCS.PHASECHK.TRANS64.TRYWAIT P0, [R2+URZ+0x28], R5 ;  /* 0x00002805020075a7 */ /* 0x0022a400080011ff */
[----:B--2---:R-:W-:Y:S05]  /*6ab0*/  @!P0 NANOSLEEP.SYNCS 0x989680 ;  /* 0x009896800000895d */ /* 0x004fea0003900000 */
[----:B------:R-:W2:Y:S02]  /*6ac0*/  @!P0 SYNCS.PHASECHK.TRANS64 P0, [R2+URZ+0x28], R5 ;  /* 0x00002805020085a7 */ /* 0x000ea400080010ff */
[----:B--2---:R-:W-:Y:S05]  /*6ad0*/  @!P0 BRA `(.L_x_98) ;  /* 0xfffffffc00f08947 */ /* 0x004fea000383ffff */
[----:B------:R-:W-:Y:S05]  /*6ae0*/  BRA `(.L_x_27) ;  /* 0xffffffac00d87947 */ /* 0x000fea000383ffff */
.L_x_32:
[----:B-1----:R1:W2:Y:S02]  /*6af0*/  SYNCS.PHASECHK.TRANS64.TRYWAIT P0, [R2+URZ+0x70], R3 ;  /* 0x00007003020075a7 */ /* 0x0022a400080011ff */
[----:B--2---:R-:W-:Y:S05]  /*6b00*/  @!P0 NANOSLEEP.SYNCS 0x989680 ;  /* 0x009896800000895d */ /* 0x004fea0003900000 */
[----:B------:R-:W2:Y:S02]  /*6b10*/  @!P0 SYNCS.PHASECHK.TRANS64 P0, [R2+URZ+0x70], R3 ;  /* 0x00007003020085a7 */ /* 0x000ea400080010ff */
[----:B--2---:R-:W-:Y:S05]  /*6b20*/  @!P0 BRA `(.L_x_32) ;  /* 0xfffffffc00f08947 */ /* 0x004fea000383ffff */
[----:B------:R-:W-:Y:S05]  /*6b30*/  BRA `(.L_x_99) ;  /* 0xffffffb000687947 */ /* 0x000fea000383ffff */
.L_x_36:
[----:B----4-:R-:W-:-:S07]  /*6b40*/  MOV R0, UR5 ;  /* 0x0000000500007c02 */ /* 0x010fce0008000f00 */
.L_x_100:
[----:B-1----:R1:W2:Y:S02]  /*6b50*/  SYNCS.PHASECHK.TRANS64.TRYWAIT P0, [R0+URZ], R3 ;  /* 0x00000003000075a7 */ /* 0x0022a400080011ff */
[----:B--2---:R-:W-:Y:S05]  /*6b60*/  @!P0 NANOSLEEP.SYNCS 0x989680 ;  /* 0x009896800000895d */ /* 0x004fea0003900000 */
[----:B------:R-:W2:Y:S02]  /*6b70*/  @!P0 SYNCS.PHASECHK.TRANS64 P0, [R0+URZ], R3 ;  /* 0x00000003000085a7 */ /* 0x000ea400080010ff */
[----:B--2---:R-:W-:Y:S05]  /*6b80*/  @!P0 BRA `(.L_x_100) ;  /* 0xfffffffc00f08947 */ /* 0x004fea000383ffff */
[----:B------:R-:W-:Y:S05]  /*6b90*/  BRA `(.L_x_101) ;  /* 0xffffffb400d87947 */ /* 0x000fea000383ffff */
.L_x_37:
[----:B----4-:R-:W-:-:S07]  /*6ba0*/  MOV R0, UR5 ;  /* 0x0000000500007c02 */ /* 0x010fce0008000f00 */
.L_x_102:
[----:B-1----:R1:W2:Y:S02]  /*6bb0*/  SYNCS.PHASECHK.TRANS64.TRYWAIT P0, [R0+URZ], R3 ;  /* 0x00000003000075a7 */ /* 0x0022a400080011ff */
[----:B--2---:R-:W-:Y:S05]  /*6bc0*/  @!P0 NANOSLEEP.SYNCS 0x989680 ;  /* 0x009896800000895d */ /* 0x004fea0003900000 */
[----:B------:R-:W2:Y:S02]  /*6bd0*/  @!P0 SYNCS.PHASECHK.TRANS64 P0, [R0+URZ], R3 ;  /* 0x00000003000085a7 */ /* 0x000ea400080010ff */
[----:B--2---:R-:W-:Y:S05]  /*6be0*/  @!P0 BRA `(.L_x_102) ;  /* 0xfffffffc00f08947 */ /* 0x004fea000383ffff */
[----:B------:R-:W-:Y:S05]  /*6bf0*/  BRA `(.L_x_103) ;  /* 0xffffffb400e47947 */ /* 0x000fea000383ffff */
.L_x_38:
[----:B----4-:R-:W-:-:S07]  /*6c00*/  MOV R0, UR5 ;  /* 0x0000000500007c02 */ /* 0x010fce0008000f00 */
.L_x_104:
[----:B-1----:R1:W2:Y:S02]  /*6c10*/  SYNCS.PHASECHK.TRANS64.TRYWAIT P0, [R0+URZ], R3 ;  /* 0x00000003000075a7 */ /* 0x0022a400080011ff */
[----:B--2---:R-:W-:Y:S05]  /*6c20*/  @!P0 NANOSLEEP.SYNCS 0x989680 ;  /* 0x009896800000895d */ /* 0x004fea0003900000 */
[----:B------:R-:W2:Y:S02]  /*6c30*/  @!P0 SYNCS.PHASECHK.TRANS64 P0, [R0+URZ], R3 ;  /* 0x00000003000085a7 */ /* 0x000ea400080010ff */
[----:B--2---:R-:W-:Y:S05]  /*6c40*/  @!P0 BRA `(.L_x_104) ;  /* 0xfffffffc00f08947 */ /* 0x004fea000383ffff */
[----:B------:R-:W-:Y:S05]  /*6c50*/  BRA `(.L_x_105) ;  /* 0xffffffb400f07947 */ /* 0x000fea000383ffff */
.L_x_39:
[----:B----4-:R-:W-:-:S07]  /*6c60*/  MOV R0, UR5 ;  /* 0x0000000500007c02 */ /* 0x010fce0008000f00 */
.L_x_106:
[----:B-1----:R1:W2:Y:S02]  /*6c70*/  SYNCS.PHASECHK.TRANS64.TRYWAIT P0, [R0+URZ], R3 ;  /* 0x00000003000075a7 */ /* 0x0022a400080011ff */
[----:B--2---:R-:W-:Y:S05]  /*6c80*/  @!P0 NANOSLEEP.SYNCS 0x989680 ;  /* 0x009896800000895d */ /* 0x004fea0003900000 */
[----:B------:R-:W2:Y:S02]  /*6c90*/  @!P0 SYNCS.PHASECHK.TRANS64 P0, [R0+URZ], R3 ;  /* 0x00000003000085a7 */ /* 0x000ea400080010ff */
[----:B--2---:R-:W-:Y:S05]  /*6ca0*/  @!P0 BRA `(.L_x_106) ;  /* 0xfffffffc00f08947 */ /* 0x004fea000383ffff */
[----:B------:R-:W-:Y:S05]  /*6cb0*/  BRA `(.L_x_107) ;  /* 0xffffffb400fc7947 */ /* 0x000fea000383ffff */
.L_x_42:
[----:B-1----:R1:W2:Y:S02]  /*6cc0*/  SYNCS.PHASECHK.TRANS64.TRYWAIT P0, [R0+URZ+0xd0], R5 ;  /* 0x0000d005000075a7 */ /* 0x0022a400080011ff */
[----:B--2---:R-:W-:Y:S05]  /*6cd0*/  @!P0 NANOSLEEP.SYNCS 0x989680 ;  /* 0x009896800000895d */ /* 0x004fea0003900000 */
[----:B------:R-:W2:Y:S02]  /*6ce0*/  @!P0 SYNCS.PHASECHK.TRANS64 P0, [R0+URZ+0xd0], R5 ;  /* 0x0000d005000085a7 */ /* 0x000ea400080010ff */
[----:B--2---:R-:W-:Y:S05]  /*6cf0*/  @!P0 BRA `(.L_x_42) ;  /* 0xfffffffc00f08947 */ /* 0x004fea000383ffff */
[----:B------:R-:W-:Y:S05]  /*6d00*/  BRA `(.L_x_108) ;  /* 0xffffffb800587947 */ /* 0x000fea000383ffff */
.L_x_43:
[----:B------:R-:W-:-:S07]  /*6d10*/  MOV R0, UR5 ;  /* 0x0000000500007c02 */ /* 0x000fce0008000f00 */
.L_x_109:
[----:B-1----:R1:W2:Y:S02]  /*6d20*/  SYNCS.PHASECHK.TRANS64.TRYWAIT P0, [R0+URZ+0x80], R5 ;  /* 0x00008005000075a7 */ /* 0x0022a400080011ff */
[----:B--2---:R-:W-:Y:S05]  /*6d30*/  @!P0 NANOSLEEP.SYNCS 0x989680 ;  /* 0x009896800000895d */ /* 0x004fea0003900000 */
[----:B------:R-:W2:Y:S02]  /*6d40*/  @!P0 SYNCS.PHASECHK.TRANS64 P0, [R0+URZ+0x80], R5 ;  /* 0x00008005000085a7 */ /* 0x000ea400080010ff */
[----:B--2---:R-:W-:Y:S05]  /*6d50*/  @!P0 BRA `(.L_x_109) ;  /* 0xfffffffc00f08947 */ /* 0x004fea000383ffff */
[----:B------:R-:W-:Y:S05]  /*6d60*/  BRA `(.L_x_110) ;  /* 0xffffffb800687947 */ /* 0x000fea000383ffff */
.L_x_44:
[----:B-1----:R1:W2:Y:S02]  /*6d70*/  SYNCS.PHASECHK.TRANS64.TRYWAIT P1, [R0+URZ+0x70], R5 ;  /* 0x00007005000075a7 */ /* 0x0022a400080211ff */
[----:B--2---:R-:W-:Y:S05]  /*6d80*/  @!P1 NANOSLEEP.SYNCS 0x989680 ;  /* 0x009896800000995d */ /* 0x004fea0003900000 */
[----:B------:R-:W2:Y:S02]  /*6d90*/  @!P1 SYNCS.PHASECHK.TRANS64 P1, [R0+URZ+0x70], R5 ;  /* 0x00007005000095a7 */ /* 0x000ea400080210ff */
[----:B--2---:R-:W-:Y:S05]  /*6da0*/  @!P1 BRA `(.L_x_44) ;  /* 0xfffffffc00f09947 */ /* 0x004fea000383ffff */
[----:B------:R-:W-:Y:S05]  /*6db0*/  BRA `(.L_x_111) ;  /* 0xffffffb800987947 */ /* 0x000fea000383ffff */
.L_x_47:
[----:B------:R-:W-:-:S07]  /*6dc0*/  MOV R0, UR5 ;  /* 0x0000000500007c02 */ /* 0x000fce0008000f00 */
.L_x_112:
[----:B-1----:R1:W2:Y:S02]  /*6dd0*/  SYNCS.PHASECHK.TRANS64.TRYWAIT P0, [R0+URZ+0x80], R3 ;  /* 0x00008003000075a7 */ /* 0x0022a400080011ff */
[----:B--2---:R-:W-:Y:S05]  /*6de0*/  @!P0 NANOSLEEP.SYNCS 0x989680 ;  /* 0x009896800000895d */ /* 0x004fea0003900000 */
[----:B------:R-:W2:Y:S02]  /*6df0*/  @!P0 SYNCS.PHASECHK.TRANS64 P0, [R0+URZ+0x80], R3 ;  /* 0x00008003000085a7 */ /* 0x000ea400080010ff */
[----:B--2---:R-:W-:Y:S05]  /*6e00*/  @!P0 BRA `(.L_x_112) ;  /* 0xfffffffc00f08947 */ /* 0x004fea000383ffff */
[----:B------:R-:W-:Y:S05]  /*6e10*/  BRA `(.L_x_46) ;  /* 0xffffffb800ec7947 */ /* 0x000fea000383ffff */
.L_x_54:
[----:B-1----:R1:W2:Y:S02]  /*6e20*/  SYNCS.PHASECHK.TRANS64.TRYWAIT P1, [R0+URZ+0x70], R5 ;  /* 0x00007005000075a7 */ /* 0x0022a400080211ff */
[----:B--2---:R-:W-:Y:S05]  /*6e30*/  @!P1 NANOSLEEP.SYNCS 0x989680 ;  /* 0x009896800000995d */ /* 0x004fea0003900000 */
[----:B------:R-:W2:Y:S02]  /*6e40*/  @!P1 SYNCS.PHASECHK.TRANS64 P1, [R0+URZ+0x70], R5 ;  /* 0x00007005000095a7 */ /* 0x000ea400080210ff */
[----:B--2---:R-:W-:Y:S05]  /*6e50*/  @!P1 BRA `(.L_x_54) ;  /* 0xfffffffc00f09947 */ /* 0x004fea000383ffff */
[----:B------:R-:W-:Y:S05]  /*6e60*/  BRA `(.L_x_113) ;  /* 0xffffffc000447947 */ /* 0x000fea000383ffff */
.L_x_55:
[----:B------:R-:W-:-:S07]  /*6e70*/  MOV R3, UR9 ;  /* 0x0000000900037c02 */ /* 0x000fce0008000f00 */
.L_x_114:
[----:B-1----:R1:W2:Y:S02]  /*6e80*/  SYNCS.PHASECHK.TRANS64.TRYWAIT P0, [R3+URZ+0xb0], R0 ;  /* 0x0000b000030075a7 */ /* 0x0022a400080011ff */
[----:B--2---:R-:W-:Y:S05]  /*6e90*/  @!P0 NANOSLEEP.SYNCS 0x989680 ;  /* 0x009896800000895d */ /* 0x004fea0003900000 */
[----:B------:R-:W2:Y:S02]  /*6ea0*/  @!P0 SYNCS.PHASECHK.TRANS64 P0, [R3+URZ+0xb0], R0 ;  /* 0x0000b000030085a7 */ /* 0x000ea400080010ff */
[----:B--2---:R-:W-:Y:S05]  /*6eb0*/  @!P0 BRA `(.L_x_114) ;  /* 0xfffffffc00f08947 */ /* 0x004fea000383ffff */
[----:B------:R-:W-:Y:S05]  /*6ec0*/  BRA `(.L_x_115) ;  /* 0xffffffc000787947 */ /* 0x000fea000383ffff */
.L_x_58:
[----:B------:R-:W-:Y:S07]  /*6ed0*/  MOV R0, UR7 ;  /* 0x0000000700007c02 */ /* 0x000fee0008000f00 */
.L_x_116:
[----:B-1----:R1:W2:Y:S02]  /*6ee0*/  SYNCS.PHASECHK.TRANS64.TRYWAIT P0, [R0+URZ], R3 ;  /* 0x00000003000075a7 */ /* 0x0022a400080011ff */
[----:B--2---:R-:W-:Y:S05]  /*6ef0*/  @!P0 NANOSLEEP.SYNCS 0x989680 ;  /* 0x009896800000895d */ /* 0x004fea0003900000 */
[----:B------:R-:W2:Y:S02]  /*6f00*/  @!P0 SYNCS.PHASECHK.TRANS64 P0, [R0+URZ], R3 ;  /* 0x00000003000085a7 */ /* 0x000ea400080010ff */
[----:B--2---:R-:W-:Y:S05]  /*6f10*/  @!P0 BRA `(.L_x_116) ;  /* 0xfffffffc00f08947 */ /* 0x004fea000383ffff */
[----:B------:R-:W-:Y:S05]  /*6f20*/  BRA `(.L_x_57) ;  /* 0xffffffc000987947 */ /* 0x000fea000383ffff */
.L_x_61:
[----:B------:R-:W-:-:S07]  /*6f30*/  MOV R0, UR5 ;  /* 0x0000000500007c02 */ /* 0x000fce0008000f00 */
.L_x_117:
[----:B--2---:R2:W3:Y:S02]  /*6f40*/  SYNCS.PHASECHK.TRANS64.TRYWAIT P0, [R0+URZ], R3 ;  /* 0x00000003000075a7 */ /* 0x0044e400080011ff */
[----:B---3--:R-:W-:Y:S05]  /*6f50*/  @!P0 NANOSLEEP.SYNCS 0x989680 ;  /* 0x009896800000895d */ /* 0x008fea0003900000 */
[----:B------:R-:W3:Y:S02]  /*6f60*/  @!P0 SYNCS.PHASECHK.TRANS64 P0, [R0+URZ], R3 ;  /* 0x00000003000085a7 */ /* 0x000ee400080010ff */
[----:B---3--:R-:W-:Y:S05]  /*6f70*/  @!P0 BRA `(.L_x_117) ;  /* 0xfffffffc00f08947 */ /* 0x008fea000383ffff */
[----:B------:R-:W-:Y:S05]  /*6f80*/  BRA `(.L_x_118) ;  /* 0xffffffc400387947 */ /* 0x000fea000383ffff */
.L_x_62:
[----:B------:R-:W-:-:S07]  /*6f90*/  MOV R0, UR5 ;  /* 0x0000000500007c02 */ /* 0x000fce0008000f00 */
.L_x_119:
[----:B--2---:R2:W3:Y:S02]  /*6fa0*/  SYNCS.PHASECHK.TRANS64.TRYWAIT P0, [R0+URZ], R3 ;  /* 0x00000003000075a7 */ /* 0x0044e400080011ff */
[----:B---3--:R-:W-:Y:S05]  /*6fb0*/  @!P0 NANOSLEEP.SYNCS 0x989680 ;  /* 0x009896800000895d */ /* 0x008fea0003900000 */
[----:B------:R-:W3:Y:S02]  /*6fc0*/  @!P0 SYNCS.PHASECHK.TRANS64 P0, [R0+URZ], R3 ;  /* 0x00000003000085a7 */ /* 0x000ee400080010ff */
[----:B---3--:R-:W-:Y:S05]  /*6fd0*/  @!P0 BRA `(.L_x_119) ;  /* 0xfffffffc00f08947 */ /* 0x008fea000383ffff */
[----:B------:R-:W-:Y:S05]  /*6fe0*/  BRA `(.L_x_120) ;  /* 0xffffffc400447947 */ /* 0x000fea000383ffff */
.L_x_63:
[----:B------:R-:W-:-:S07]  /*6ff0*/  MOV R0, UR5 ;  /* 0x0000000500007c02 */ /* 0x000fce0008000f00 */
.L_x_121:
[----:B--2---:R2:W3:Y:S02]  /*7000*/  SYNCS.PHASECHK.TRANS64.TRYWAIT P0, [R0+URZ], R3 ;  /* 0x00000003000075a7 */ /* 0x0044e400080011ff */
[----:B---3--:R-:W-:Y:S05]  /*7010*/  @!P0 NANOSLEEP.SYNCS 0x989680 ;  /* 0x009896800000895d */ /* 0x008fea0003900000 */
[----:B------:R-:W3:Y:S02]  /*7020*/  @!P0 SYNCS.PHASECHK.TRANS64 P0, [R0+URZ], R3 ;  /* 0x00000003000085a7 */ /* 0x000ee400080010ff */
[----:B---3--:R-:W-:Y:S05]  /*7030*/  @!P0 BRA `(.L_x_121) ;  /* 0xfffffffc00f08947 */ /* 0x008fea000383ffff */
[----:B------:R-:W-:Y:S05]  /*7040*/  BRA `(.L_x_122) ;  /* 0xffffffc400507947 */ /* 0x000fea000383ffff */
.L_x_64:
[----:B------:R-:W-:-:S07]  /*7050*/  MOV R0, UR7 ;  /* 0x0000000700007c02 */ /* 0x000fce0008000f00 */
.L_x_123:
[----:B--2---:R2:W3:Y:S02]  /*7060*/  SYNCS.PHASECHK.TRANS64.TRYWAIT P0, [R0+URZ], R3 ;  /* 0x00000003000075a7 */ /* 0x0044e400080011ff */
[----:B---3--:R-:W-:Y:S05]  /*7070*/  @!P0 NANOSLEEP.SYNCS 0x989680 ;  /* 0x009896800000895d */ /* 0x008fea0003900000 */
[----:B------:R-:W3:Y:S02]  /*7080*/  @!P0 SYNCS.PHASECHK.TRANS64 P0, [R0+URZ], R3 ;  /* 0x00000003000085a7 */ /* 0x000ee400080010ff */
[----:B---3--:R-:W-:Y:S05]  /*7090*/  @!P0 BRA `(.L_x_123) ;  /* 0xfffffffc00f08947 */ /* 0x008fea000383ffff */
[----:B------:R-:W-:Y:S05]  /*70a0*/  BRA `(.L_x_124) ;  /* 0xffffffc4005c7947 */ /* 0x000fea000383ffff */
.L_x_69:
[----:B---3--:R3:W1:Y:S02]  /*70b0*/  SYNCS.PHASECHK.TRANS64.TRYWAIT P0, [R0+URZ+0x70], R3 ;  /* 0x00007003000075a7 */ /* 0x00866400080011ff */
[----:B-1----:R-:W-:Y:S05]  /*70c0*/  @!P0 NANOSLEEP.SYNCS 0x989680 ;  /* 0x009896800000895d */ /* 0x002fea0003900000 */
[----:B------:R-:W1:Y:S02]  /*70d0*/  @!P0 SYNCS.PHASECHK.TRANS64 P0, [R0+URZ+0x70], R3 ;  /* 0x00007003000085a7 */ /* 0x000e6400080010ff */
[----:B-1----:R-:W-:Y:S05]  /*70e0*/  @!P0 BRA `(.L_x_69) ;  /* 0xfffffffc00f08947 */ /* 0x002fea000383ffff */
[----:B------:R-:W-:Y:S05]  /*70f0*/  BRA `(.L_x_125) ;  /* 0xffffffc800587947 */ /* 0x000fea000383ffff */
.L_x_72:
[----:B------:R-:W-:Y:S07]  /*7100*/  MOV R0, UR6 ;  /* 0x0000000600007c02 */ /* 0x000fee0008000f00 */
.L_x_126:
[----:B-1----:R1:W3:Y:S02]  /*7110*/  SYNCS.PHASECHK.TRANS64.TRYWAIT P0, [R0+URZ+0x68], R3 ;  /* 0x00006803000075a7 */ /* 0x0022e400080011ff */
[----:B---3--:R-:W-:Y:S05]  /*7120*/  @!P0 NANOSLEEP.SYNCS 0x989680 ;  /* 0x009896800000895d */ /* 0x008fea0003900000 */
[----:B------:R-:W3:Y:S02]  /*7130*/  @!P0 SYNCS.PHASECHK.TRANS64 P0, [R0+URZ+0x68], R3 ;  /* 0x00006803000085a7 */ /* 0x000ee400080010ff */
[----:B---3--:R-:W-:Y:S05]  /*7140*/  @!P0 BRA `(.L_x_126) ;  /* 0xfffffffc00f08947 */ /* 0x008fea000383ffff */
[----:B------:R-:W-:Y:S05]  /*7150*/  BRA `(.L_x_71) ;  /* 0xffffffcc00447947 */ /* 0x000fea000383ffff */
.L_x_75:
[----:B------:R-:W-:Y:S07]  /*7160*/  MOV R3, UR6 ;  /* 0x0000000600037c02 */ /* 0x000fee0008000f00 */
.L_x_127:
[----:B-1----:R1:W2:Y:S02]  /*7170*/  SYNCS.PHASECHK.TRANS64.TRYWAIT P2, [R3+URZ+0x58], R26 ;  /* 0x0000581a030075a7 */ /* 0x0022a400080411ff */
[----:B--2---:R-:W-:Y:S05]  /*7180*/  @!P2 NANOSLEEP.SYNCS 0x989680 ;  /* 0x009896800000a95d */ /* 0x004fea0003900000 */
[----:B------:R-:W2:Y:S02]  /*7190*/  @!P2 SYNCS.PHASECHK.TRANS64 P2, [R3+URZ+0x58], R26 ;  /* 0x0000581a0300a5a7 */ /* 0x000ea400080410ff */
[----:B--2---:R-:W-:Y:S05]  /*71a0*/  @!P2 BRA `(.L_x_127) ;  /* 0xfffffffc00f0a947 */ /* 0x004fea000383ffff */
[----:B------:R-:W-:Y:S05]  /*71b0*/  BRA `(.L_x_128) ;  /* 0xffffffcc00d87947 */ /* 0x000fea000383ffff */
.L_x_78:
[----:B--2---:R2:W4:Y:S02]  /*71c0*/  SYNCS.PHASECHK.TRANS64.TRYWAIT P0, [R0+URZ+0x70], R3 ;  /* 0x00007003000075a7 */ /* 0x00452400080011ff */
[----:B----4-:R-:W-:Y:S05]  /*71d0*/  @!P0 NANOSLEEP.SYNCS 0x989680 ;  /* 0x009896800000895d */ /* 0x010fea0003900000 */
[----:B------:R-:W4:Y:S02]  /*71e0*/  @!P0 SYNCS.PHASECHK.TRANS64 P0, [R0+URZ+0x70], R3 ;  /* 0x00007003000085a7 */ /* 0x000f2400080010ff */
[----:B----4-:R-:W-:Y:S05]  /*71f0*/  @!P0 BRA `(.L_x_78) ;  /* 0xfffffffc00f08947 */ /* 0x010fea000383ffff */
[----:B------:R-:W-:Y:S05]  /*7200*/  BRA `(.L_x_129) ;  /* 0xffffffd400387947 */ /* 0x000fea000383ffff */
.L_x_89:
[----:B-1----:R-:W-:Y:S04]  /*7210*/  MOV R0, UR43 ;  /* 0x0000002b00007c02 */ /* 0x002fe80008000f00 */
[----:B------:R1:W2:Y:S03]  /*7220*/  SYNCS.PHASECHK.TRANS64.TRYWAIT P1, [R0+URZ+0x50], R3 ;  /* 0x00005003000075a7 */ /* 0x0002a600080211ff */
[----:B--2---:R-:W-:Y:S05]  /*7230*/  @!P1 NANOSLEEP.SYNCS 0x989680 ;  /* 0x009896800000995d */ /* 0x004fea0003900000 */
[----:B------:R-:W2:Y:S02]  /*7240*/  @!P1 SYNCS.PHASECHK.TRANS64 P1, [R0+URZ+0x50], R3 ;  /* 0x00005003000095a7 */ /* 0x000ea400080210ff */
[----:B--2---:R-:W-:Y:S05]  /*7250*/  @!P1 BRA `(.L_x_89) ;  /* 0xfffffffc00ec9947 */ /* 0x004fea000383ffff */
[----:B------:R-:W-:Y:S05]  /*7260*/  BRA `(.L_x_88) ;  /* 0xffffffe000347947 */ /* 0x000fea000383ffff */
.L_x_91:
[----:B------:R1:W1:Y:S02]  /*7270*/  SYNCS.PHASECHK.TRANS64.TRYWAIT P1, [R148+URZ+0x90], R5 ;  /* 0x00009005940075a7 */ /* 0x00026400080211ff */
[----:B-1----:R-:W-:Y:S05]  /*7280*/  @!P1 NANOSLEEP.SYNCS 0x989680 ;  /* 0x009896800000995d */ /* 0x002fea0003900000 */
[----:B------:R-:W1:Y:S02]  /*7290*/  @!P1 SYNCS.PHASECHK.TRANS64 P1, [R148+URZ+0x90], R5 ;  /* 0x00009005940095a7 */ /* 0x000e6400080210ff */
[----:B-1----:R-:W-:Y:S05]  /*72a0*/  @!P1 BRA `(.L_x_91) ;  /* 0xfffffffc00f09947 */ /* 0x002fea000383ffff */
[----:B------:R-:W-:Y:S05]  /*72b0*/  BRA `(.L_x_90) ;  /* 0xffffffe000787947 */ /* 0x000fea000383ffff */
        .weak           $__internal_0_$__cuda_sm10x_tcgen05_guardrail_trap_col_being_dealloced_not_returned_by_alloc
        .type           $__internal_0_$__cuda_sm10x_tcgen05_guardrail_trap_col_being_dealloced_not_returned_by_alloc,@function
        .size           $__internal_0_$__cuda_sm10x_tcgen05_guardrail_trap_col_being_dealloced_not_returned_by_alloc,($__internal_1_$__cuda_sm10x_tcgen05_guardrail_trap_phase_invalid_during_alloc - $__internal_0_$__cuda_sm10x_tcgen05_guardrail_trap_col_being_dealloced_not_returned_by_alloc)
$__internal_0_$__cuda_sm10x_tcgen05_guardrail_trap_col_being_dealloced_not_returned_by_alloc:
[----:B------:R-:W-:Y:S05]  /*72c0*/  BPT.TRAP 0x1 ;  /* 0x000000040000795c */ /* 0x000fea0000300000 */
[----:B------:R-:W-:-:S04]  /*72d0*/  HFMA2 R3, -RZ, RZ, 0, 0 ;  /* 0x00000000ff037431 */ /* 0x000fc800000001ff */
[----:B------:R-:W-:Y:S05]  /*72e0*/  RET.REL.NODEC R2 `(_ZN7cutlass13device_kernelINS_4gemm6kernel13GemmUniversalIN4cute5tupleIJiiiiEEENS1_10collective13CollectiveMmaINS1_35MainloopSm100TmaUmmaWarpSpecializedILi5ELi2ELi4ENS5_IJNS4_1CILi1EEESB_SB_EEEEENS5_IJNSA_ILi128EEENSA_ILi64EEENSA_ILi32EEEEEEaNS5_IJlSB_lEEEaSI_NS4_8TiledMMAINS4_8MMA_AtomIJNS4_15SM100_MMA_S8_SSIaaiLi128ELi64ELNS4_4UMMA5MajorE0ELSN_0ELNSM_8SaturateE0EEEEEENS4_6LayoutISC_NS5_IJNSA_ILi0EEESS_SS_EEEEENS5_IJNS4_10UnderscoreESV_SV_EEEEENS4_13SM90_TMA_LOADENS4_14ComposedLayoutINS4_7SwizzleILi1ELi4ELi3EEENS4_18smem_ptr_flag_bitsILi8EEENSR_INS5_IJNSA_ILi8EEESG_EEENS5_IJSG_SB_EEEEEEEvNS4_8identityESY_S18_vS19_EENS_8epilogue10collective18CollectiveEpilogueINS1B_23Sm100TmaWarpSpecializedILi1ELi1ELi64ELb0ELb0EEEJSH_NS5_IJNSR_ISE_SB_EENSR_ISF_SB_EEEEEaSI_aSI_NS1B_6fusion15FusionCallbacksIS1F_NS1J_17LinearCombinationIaiaiLNS_15FloatRoundStyleE2EEESH_S1I_JEEENS4_5SM1004TMEM4LOAD26SM100_TMEM_LOAD_32dp32b64xESY_NSZ_INS10_ILi2ELi4ELi3EEES13_NSR_INS5_IJS14_SF_EEENS5_IJSF_SB_EEEEEEENS4_39AutoVectorizingCopyWithAssumedAlignmentILi128EEENS4_14SM90_TMA_STOREES1X_S1Z_S1Z_EEEvvEEEEvNT_6ParamsE) ;  /* 0xffffff8c02447950 */ /* 0x000fea0003c3ffff */
        .weak           $__internal_1_$__cuda_sm10x_tcgen05_guardrail_trap_phase_invalid_during_alloc
        .type           $__internal_1_$__cuda_sm10x_tcgen05_guardrail_trap_phase_invalid_during_alloc,@function
        .size           $__internal_1_$__cuda_sm10x_tcgen05_guardrail_trap_phase_invalid_during_alloc,($__internal_2_$__cuda_sm10x_tcgen05_guardrail_trap_unallocated_columns_being_dealloced - $__internal_1_$__cuda_sm10x_tcgen05_guardrail_trap_phase_invalid_during_alloc)
$__internal_1_$__cuda_sm10x_tcgen05_guardrail_trap_phase_invalid_during_alloc:
[----:B------:R-:W-:Y:S05]  /*72f0*/  BPT.TRAP 0x1 ;  /* 0x000000040000795c */ /* 0x000fea0000300000 */
[----:B------:R-:W-:-:S04]  /*7300*/  MOV R3, 0x0 ;  /* 0x0000000000037802 */ /* 0x000fc80000000f00 */
[----:B------:R-:W-:Y:S05]  /*7310*/  RET.REL.NODEC R2 `(_ZN7cutlass13device_kernelINS_4gemm6kernel13GemmUniversalIN4cute5tupleIJiiiiEEENS1_10collective13CollectiveMmaINS1_35MainloopSm100TmaUmmaWarpSpecializedILi5ELi2ELi4ENS5_IJNS4_1CILi1EEESB_SB_EEEEENS5_IJNSA_ILi128EEENSA_ILi64EEENSA_ILi32EEEEEEaNS5_IJlSB_lEEEaSI_NS4_8TiledMMAINS4_8MMA_AtomIJNS4_15SM100_MMA_S8_SSIaaiLi128ELi64ELNS4_4UMMA5MajorE0ELSN_0ELNSM_8SaturateE0EEEEEENS4_6LayoutISC_NS5_IJNSA_ILi0EEESS_SS_EEEEENS5_IJNS4_10UnderscoreESV_SV_EEEEENS4_13SM90_TMA_LOADENS4_14ComposedLayoutINS4_7SwizzleILi1ELi4ELi3EEENS4_18smem_ptr_flag_bitsILi8EEENSR_INS5_IJNSA_ILi8EEESG_EEENS5_IJSG_SB_EEEEEEEvNS4_8identityESY_S18_vS19_EENS_8epilogue10collective18CollectiveEpilogueINS1B_23Sm100TmaWarpSpecializedILi1ELi1ELi64ELb0ELb0EEEJSH_NS5_IJNSR_ISE_SB_EENSR_ISF_SB_EEEEEaSI_aSI_NS1B_6fusion15FusionCallbacksIS1F_NS1J_17LinearCombinationIaiaiLNS_15FloatRoundStyleE2EEESH_S1I_JEEENS4_5SM1004TMEM4LOAD26SM100_TMEM_LOAD_32dp32b64xESY_NSZ_INS10_ILi2ELi4ELi3EEES13_NSR_INS5_IJS14_SF_EEENS5_IJSF_SB_EEEEEEENS4_39AutoVectorizingCopyWithAssumedAlignmentILi128EEENS4_14SM90_TMA_STOREES1X_S1Z_S1Z_EEEvvEEEEvNT_6ParamsE) ;  /* 0xffffff8c02387950 */ /* 0x000fea0003c3ffff */
        .weak           $__internal_2_$__cuda_sm10x_tcgen05_guardrail_trap_unallocated_columns_being_dealloced
        .type           $__internal_2_$__cuda_sm10x_tcgen05_guardrail_trap_unallocated_columns_being_dealloced,@function
        .size           $__internal_2_$__cuda_sm10x_tcgen05_guardrail_trap_unallocated_columns_being_dealloced,(.L_x_131 - $__internal_2_$__cuda_sm10x_tcgen05_guardrail_trap_unallocated_columns_being_dealloced)
$__internal_2_$__cuda_sm10x_tcgen05_guardrail_trap_unallocated_columns_being_dealloced:
[----:B------:R-:W-:Y:S05]  /*7320*/  BPT.TRAP 0x1 ;  /* 0x000000040000795c */ /* 0x000fea0000300000 */
[----:B------:R-:W-:-:S04]  /*7330*/  HFMA2 R3, -RZ, RZ, 0, 0 ;  /* 0x00000000ff037431 */ /* 0x000fc800000001ff */
[----:B------:R-:W-:Y:S05]  /*7340*/  RET.REL.NODEC R2 `(_ZN7cutlass13device_kernelINS_4gemm6kernel13GemmUniversalIN4cute5tupleIJiiiiEEENS1_10collective13CollectiveMmaINS1_35MainloopSm100TmaUmmaWarpSpecializedILi5ELi2ELi4ENS5_IJNS4_1CILi1EEESB_SB_EEEEENS5_IJNSA_ILi128EEENSA_ILi64EEENSA_ILi32EEEEEEaNS5_IJlSB_lEEEaSI_NS4_8TiledMMAINS4_8MMA_AtomIJNS4_15SM100_MMA_S8_SSIaaiLi128ELi64ELNS4_4UMMA5MajorE0ELSN_0ELNSM_8SaturateE0EEEEEENS4_6LayoutISC_NS5_IJNSA_ILi0EEESS_SS_EEEEENS5_IJNS4_10UnderscoreESV_SV_EEEEENS4_13SM90_TMA_LOADENS4_14ComposedLayoutINS4_7SwizzleILi1ELi4ELi3EEENS4_18smem_ptr_flag_bitsILi8EEENSR_INS5_IJNSA_ILi8EEESG_EEENS5_IJSG_SB_EEEEEEEvNS4_8identityESY_S18_vS19_EENS_8epilogue10collective18CollectiveEpilogueINS1B_23Sm100TmaWarpSpecializedILi1ELi1ELi64ELb0ELb0EEEJSH_NS5_IJNSR_ISE_SB_EENSR_ISF_SB_EEEEEaSI_aSI_NS1B_6fusion15FusionCallbacksIS1F_NS1J_17LinearCombinationIaiaiLNS_15FloatRoundStyleE2EEESH_S1I_JEEENS4_5SM1004TMEM4LOAD26SM100_TMEM_LOAD_32dp32b64xESY_NSZ_INS10_ILi2ELi4ELi3EEES13_NSR_INS5_IJS14_SF_EEENS5_IJSF_SB_EEEEEEENS4_39AutoVectorizingCopyWithAssumedAlignmentILi128EEENS4_14SM90_TMA_STOREES1X_S1Z_S1Z_EEEvvEEEEvNT_6ParamsE) ;  /* 0xffffff8c022c7950 */ /* 0x000fea0003c3ffff */
.L_x_130:
[----:B------:R-:W-:-:S00]  /*7350*/  BRA `(.L_x_130) ;  /* 0xfffffffc00fc7947 */ /* 0x000fc0000383ffff */
[----:B------:R-:W-:-:S00]  /*7360*/  NOP ;  /* 0x0000000000007918 */ /* 0x000fc00000000000 */
        /* <DEDUP_REMOVED lines=9> */
.L_x_131:


//--------------------- .nv.global.init           --------------------------
	.section	.nv.global.init,"aw",@progbits
.nv.global.init:
	.type		$str$27,@object
	.size		$str$27,($str$28 - $str$27)
$str$27:
        /*0000*/ 	.byte	0x28, 0x61, 0x64, 0x64, 0x72, 0x65, 0x73, 0x73, 0x20, 0x26, 0x20, 0x6d, 0x61, 0x73, 0x6b, 0x29
        /*0010*/ 	.byte	0x20, 0x3d, 0x3d, 0x20, 0x30, 0x00
	.type		$str$28,@object
	.size		$str$28,($str$26 - $str$28)
$str$28:
        /*0016*/ 	.byte	0x2f, 0x74, 0x6d, 0x70, 0x2f, 0x63, 0x75, 0x74, 0x6c, 0x61, 0x73, 0x73, 0x5f, 0x73, 0x77, 0x65
        /*0026*/ 	.byte	0x65, 0x70, 0x5f, 0x73, 0x72, 0x63, 0x2f, 0x69, 0x6e, 0x63, 0x6c, 0x75, 0x64, 0x65, 0x2f, 0x63
        /*0036*/ 	.byte	0x75, 0x74, 0x65, 0x2f, 0x70, 0x6f, 0x69, 0x6e, 0x74, 0x65, 0x72, 0x5f, 0x66, 0x6c, 0x61, 0x67
        /*0046*/ 	.byte	0x67, 0x65, 0x64, 0x2e, 0x68, 0x70, 0x70, 0x00
	.type		$str$26,@object
	.size		$str$26,($str$25 - $str$26)
$str$26:
        /*004e*/ 	.byte	0x2f, 0x74, 0x6d, 0x70, 0x2f, 0x63, 0x75, 0x74, 0x6c, 0x61, 0x73, 0x73, 0x5f, 0x73, 0x77, 0x65
        /*005e*/ 	.byte	0x65, 0x70, 0x5f, 0x73, 0x72, 0x63, 0x2f, 0x69, 0x6e, 0x63, 0x6c, 0x75, 0x64, 0x65, 0x2f, 0x63
        /*006e*/ 	.byte	0x75, 0x74, 0x65, 0x2f, 0x61, 0x74, 0x6f, 0x6d, 0x2f, 0x63, 0x6f, 0x70, 0x79, 0x5f, 0x74, 0x72
        /*007e*/ 	.byte	0x61, 0x69, 0x74, 0x73, 0x5f, 0x73, 0x6d, 0x31, 0x30, 0x30, 0x2e, 0x68, 0x70, 0x70, 0x00
	.type		$str$25,@object
	.size		$str$25,(__unnamed_1 - $str$25)
$str$25:
        /*008d*/ 	.byte	0x28, 0x28, 0x75, 0x69, 0x6e, 0x74, 0x33, 0x32, 0x5f, 0x74, 0x28, 0x74, 0x68, 0x72, 0x65, 0x61
        /*009d*/ 	.byte	0x64, 0x49, 0x64, 0x78, 0x2e, 0x78, 0x29, 0x20, 0x2f, 0x20, 0x33, 0x32, 0x29, 0x20, 0x25, 0x20
        /*00ad*/ 	.byte	0x34, 0x29, 0x20, 0x3d, 0x3d, 0x20, 0x28, 0x28, 0x28, 0x74, 0x6d, 0x65, 0x6d, 0x5f, 0x61, 0x64
        /*00bd*/ 	.byte	0x64, 0x72, 0x20, 0x3e, 0x3e, 0x20, 0x31, 0x36, 0x29, 0x20, 0x2f, 0x20, 0x33, 0x32, 0x29, 0x20
        /*00cd*/ 	.byte	0x25, 0x20, 0x34, 0x29, 0x00
	.type		__unnamed_1,@object
	.size		__unnamed_1,(__unnamed_2 - __unnamed_1)
__unnamed_1:
        /*00d2*/ 	.byte	0x61, 0x75, 0x74, 0x6f, 0x20, 0x63, 0x75, 0x74, 0x65, 0x3a, 0x3a, 0x61, 0x73, 0x5f, 0x70, 0x6f
        /* <DEDUP_REMOVED lines=24> */
        /*0262*/ 	.byte	0x5d, 0x00
	.type		__unnamed_2,@object
	.size		__unnamed_2,(.L_2 - __unnamed_2)
__unnamed_2:
        /* <DEDUP_REMOVED lines=42> */
        /*0504*/ 	.byte	0x43, 0x3c, 0x30, 0x3e, 0x3e, 0x3e, 0x3e, 0x5d, 0x00
.L_2:


//--------------------- .nv.shared._ZN7cutlass13device_kernelINS_4gemm6kernel13GemmUniversalIN4cute5tupleIJiiiiEEENS1_10collective13CollectiveMmaINS1_35MainloopSm100TmaUmmaWarpSpecializedILi5ELi2ELi4ENS5_IJNS4_1CILi1EEESB_SB_EEEEENS5_IJNSA_ILi128EEENSA_ILi64EEENSA_ILi32EEEEEEaNS5_IJlSB_lEEEaSI_NS4_8TiledMMAINS4_8MMA_AtomIJNS4_15SM100_MMA_S8_SSIaaiLi128ELi64ELNS4_4UMMA5MajorE0ELSN_0ELNSM_8SaturateE0EEEEEENS4_6LayoutISC_NS5_IJNSA_ILi0EEESS_SS_EEEEENS5_IJNS4_10UnderscoreESV_SV_EEEEENS4_13SM90_TMA_LOADENS4_14ComposedLayoutINS4_7SwizzleILi1ELi4ELi3EEENS4_18smem_ptr_flag_bitsILi8EEENSR_INS5_IJNSA_ILi8EEESG_EEENS5_IJSG_SB_EEEEEEEvNS4_8identityESY_S18_vS19_EENS_8epilogue10collective18CollectiveEpilogueINS1B_23Sm100TmaWarpSpecializedILi1ELi1ELi64ELb0ELb0EEEJSH_NS5_IJNSR_ISE_SB_EENSR_ISF_SB_EEEEEaSI_aSI_NS1B_6fusion15FusionCallbacksIS1F_NS1J_17LinearCombinationIaiaiLNS_15FloatRoundStyleE2EEESH_S1I_JEEENS4_5SM1004TMEM4LOAD26SM100_TMEM_LOAD_32dp32b64xESY_NSZ_INS10_ILi2ELi4ELi3EEES13_NSR_INS5_IJS14_SF_EEENS5_IJSF_SB_EEEEEEENS4_39AutoVectorizingCopyWithAssumedAlignmentILi128EEENS4_14SM90_TMA_STOREES1X_S1Z_S1Z_EEEvvEEEEvNT_6ParamsE --------------------------
	.section	.nv.shared._ZN7cutlass13device_kernelINS_4gemm6kernel13GemmUniversalIN4cute5tupleIJiiiiEEENS1_10collective13CollectiveMmaINS1_35MainloopSm100TmaUmmaWarpSpecializedILi5ELi2ELi4ENS5_IJNS4_1CILi1EEESB_SB_EEEEENS5_IJNSA_ILi128EEENSA_ILi64EEENSA_ILi32EEEEEEaNS5_IJlSB_lEEEaSI_NS4_8TiledMMAINS4_8MMA_AtomIJNS4_15SM100_MMA_S8_SSIaaiLi128ELi64ELNS4_4UMMA5MajorE0ELSN_0ELNSM_8SaturateE0EEEEEENS4_6LayoutISC_NS5_IJNSA_ILi0EEESS_SS_EEEEENS5_IJNS4_10UnderscoreESV_SV_EEEEENS4_13SM90_TMA_LOADENS4_14ComposedLayoutINS4_7SwizzleILi1ELi4ELi3EEENS4_18smem_ptr_flag_bitsILi8EEENSR_INS5_IJNSA_ILi8EEESG_EEENS5_IJSG_SB_EEEEEEEvNS4_8identityESY_S18_vS19_EENS_8epilogue10collective18CollectiveEpilogueINS1B_23Sm100TmaWarpSpecializedILi1ELi1ELi64ELb0ELb0EEEJSH_NS5_IJNSR_ISE_SB_EENSR_ISF_SB_EEEEEaSI_aSI_NS1B_6fusion15FusionCallbacksIS1F_NS1J_17LinearCombinationIaiaiLNS_15FloatRoundStyleE2EEESH_S1I_JEEENS4_5SM1004TMEM4LOAD26SM100_TMEM_LOAD_32dp32b64xESY_NSZ_INS10_ILi2ELi4ELi3EEES13_NSR_INS5_IJS14_SF_EEENS5_IJSF_SB_EEEEEEENS4_39AutoVectorizingCopyWithAssumedAlignmentILi128EEENS4_14SM90_TMA_STOREES1X_S1Z_S1Z_EEEvvEEEEvNT_6ParamsE,"aw",@nobits
	.sectionflags	@""
	.align	16
	.zero		1024


//--------------------- .nv.shared.reserved.0     --------------------------
	.section	.nv.shared.reserved.0,"aw",@nobits
	.weak		__nv_reservedSMEM_offset_0_alias
	.size		__nv_reservedSMEM_offset_0_alias, 0, 64
	.other		__nv_reservedSMEM_offset_0_alias,@"STO_CUDA_RESERVED_SHARED STV_DEFAULT"
__nv_reservedSMEM_offset_0_alias:
	.zero		0
.nv.shared.reserved.0:
	.zero		64
	.weak		__nv_reservedSMEM_tcgen05_partition
	.type		__nv_reservedSMEM_tcgen05_partition,@object
	.size		__nv_reservedSMEM_tcgen05_partition,(.L_0 - __nv_reservedSMEM_tcgen05_partition)
__nv_reservedSMEM_tcgen05_partition:
	.zero		32
.L_0:


//--------------------- .nv.global                --------------------------
	.section	.nv.global,"aw",@nobits
.nv.global:
	.type		_ZN40_INTERNAL_dc49fb9a_4_k_cu_1866e107_332114cute1_E,@object
	.size		_ZN40_INTERNAL_dc49fb9a_4_k_cu_1866e107_332114cute1_E,(_ZN40_INTERNAL_dc49fb9a_4_k_cu_1866e107_332114cuda3std3__45__cpo6cbeginE - _ZN40_INTERNAL_dc49fb9a_4_k_cu_1866e107_332114cute1_E)
_ZN40_INTERNAL_dc49fb9a_4_k_cu_1866e107_332114cute1_E:
	.zero		1
	.type		_ZN40_INTERNAL_dc49fb9a_4_k_cu_1866e107_332114cuda3std3__45__cpo6cbeginE,@object
	.size		_ZN40_INTERNAL_dc49fb9a_4_k_cu_1866e107_332114cuda3std3__45__cpo6cbeginE,(_ZN40_INTERNAL_dc49fb9a_4_k_cu_1866e107_332114cuda3std3__48in_placeE - _ZN40_INTERNAL_dc49fb9a_4_k_cu_1866e107_332114cuda3std3__45__cpo6cbeginE)
_ZN40_INTERNAL_dc49fb9a_4_k_cu_1866e107_332114cuda3std3__45__cpo6cbeginE:
	.zero		1
	.type		_ZN40_INTERNAL_dc49fb9a_4_k_cu_1866e107_332114cuda3std3__48in_placeE,@object
	.size		_ZN40_INTERNAL_dc49fb9a_4_k_cu_1866e107_332114cuda3std3__48in_placeE,(_ZN40_INTERNAL_dc49fb9a_4_k_cu_1866e107_332114cuda3std6ranges3__45__cpo9iter_moveE - _ZN40_INTERNAL_dc49fb9a_4_k_cu_1866e107_332114cuda3std3__48in_placeE)
_ZN40_INTERNAL_dc49fb9a_4_k_cu_1866e107_332114cuda3std3__48in_placeE:
	.zero		1
	.type		_ZN40_INTERNAL_dc49fb9a_4_k_cu_1866e107_332114cuda3std6ranges3__45__cpo9iter_moveE,@object
	.size		_ZN40_INTERNAL_dc49fb9a_4_k_cu_1866e107_332114cuda3std6ranges3__45__cpo9iter_moveE,(_ZN40_INTERNAL_dc49fb9a_4_k_cu_1866e107_332114cuda3std3__45__cpo5beginE - _ZN40_INTERNAL_dc49fb9a_4_k_cu_1866e107_332114cuda3std6ranges3__45__cpo9iter_moveE)
_ZN40_INTERNAL_dc49fb9a_4_k_cu_1866e107_332114cuda3std6ranges3__45__cpo9iter_moveE:
	.zero		1
	.type		_ZN40_INTERNAL_dc49fb9a_4_k_cu_1866e107_332114cuda3std3__45__cpo5beginE,@object
	.size		_ZN40_INTERNAL_dc49fb9a_4_k_cu_1866e107_332114cuda3std3__45__cpo5beginE,(_ZN40_INTERNAL_dc49fb9a_4_k_cu_1866e107_332114cuda3std3__442_GLOBAL__N__dc49fb9a_4_k_cu_1866e107_332116ignoreE - _ZN40_INTERNAL_dc49fb9a_4_k_cu_1866e107_332114cuda3std3__45__cpo5beginE)
_ZN40_INTERNAL_dc49fb9a_4_k_cu_1866e107_332114cuda3std3__45__cpo5beginE:
	.zero		1
	.type		_ZN40_INTERNAL_dc49fb9a_4_k_cu_1866e107_332114cuda3std3__442_GLOBAL__N__dc49fb9a_4_k_cu_1866e107_332116ignoreE,@object
	.size		_ZN40_INTERNAL_dc49fb9a_4_k_cu_1866e107_332114cuda3std3__442_GLOBAL__N__dc49fb9a_4_k_cu_1866e107_332116ignoreE,(_ZN40_INTERNAL_dc49fb9a_4_k_cu_1866e107_332114cute7productE - _ZN40_INTERNAL_dc49fb9a_4_k_cu_1866e107_332114cuda3std3__442_GLOBAL__N__dc49fb9a_4_k_cu_1866e107_332116ignoreE)
_ZN40_INTERNAL_dc49fb9a_4_k_cu_1866e107_332114cuda3std3__442_GLOBAL__N__dc49fb9a_4_k_cu_1866e107_332116ignoreE:
	.zero		1
	.type		_ZN40_INTERNAL_dc49fb9a_4_k_cu_1866e107_332114cute7productE,@object
	.size		_ZN40_INTERNAL_dc49fb9a_4_k_cu_1866e107_332114cute7productE,(_ZN40_INTERNAL_dc49fb9a_4_k_cu_1866e107_332114cuda3std3__45__cpo3endE - _ZN40_INTERNAL_dc49fb9a_4_k_cu_1866e107_332114cute7productE)
_ZN40_INTERNAL_dc49fb9a_4_k_cu_1866e107_332114cute7productE:
	.zero		1
	.type		_ZN40_INTERNAL_dc49fb9a_4_k_cu_1866e107_332114cuda3std3__45__cpo3endE,@object
	.size		_ZN40_INTERNAL_dc49fb9a_4_k_cu_1866e107_332114cuda3std3__45__cpo3endE,(_ZN40_INTERNAL_dc49fb9a_4_k_cu_1866e107_332114cuda3std3__419piecewise_constructE - _ZN40_INTERNAL_dc49fb9a_4_k_cu_1866e107_332114cuda3std3__45__cpo3endE)
_ZN40_INTERNAL_dc49fb9a_4_k_cu_1866e107_332114cuda3std3__45__cpo3endE:
	.zero		1
	.type		_ZN40_INTERNAL_dc49fb9a_4_k_cu_1866e107_332114cuda3std3__419piecewise_constructE,@object
	.size		_ZN40_INTERNAL_dc49fb9a_4_k_cu_1866e107_332114cuda3std3__419piecewise_constructE,(_ZN40_INTERNAL_dc49fb9a_4_k_cu_1866e107_332114cuda3std3__45__cpo4cendE - _ZN40_INTERNAL_dc49fb9a_4_k_cu_1866e107_332114cuda3std3__419piecewise_constructE)
_ZN40_INTERNAL_dc49fb9a_4_k_cu_1866e107_332114cuda3std3__419piecewise_constructE:
	.zero		1
	.type		_ZN40_INTERNAL_dc49fb9a_4_k_cu_1866e107_332114cuda3std3__45__cpo4cendE,@object
	.size		_ZN40_INTERNAL_dc49fb9a_4_k_cu_1866e107_332114cuda3std3__45__cpo4cendE,(_ZN40_INTERNAL_dc49fb9a_4_k_cu_1866e107_332114cuda3std6ranges3__45__cpo4swapE - _ZN40_INTERNAL_dc49fb9a_4_k_cu_1866e107_332114cuda3std3__45__cpo4cendE)
_ZN40_INTERNAL_dc49fb9a_4_k_cu_1866e107_332114cuda3std3__45__cpo4cendE:
	.zero		1
	.type		_ZN40_INTERNAL_dc49fb9a_4_k_cu_1866e107_332114cuda3std6ranges3__45__cpo4swapE,@object
	.size		_ZN40_INTERNAL_dc49fb9a_4_k_cu_1866e107_332114cuda3std6ranges3__45__cpo4swapE,(.L_10 - _ZN40_INTERNAL_dc49fb9a_4_k_cu_1866e107_332114cuda3std6ranges3__45__cpo4swapE)
_ZN40_INTERNAL_dc49fb9a_4_k_cu_1866e107_332114cuda3std6ranges3__45__cpo4swapE:
	.zero		1
.L_10:


//--------------------- .nv.constant0._ZN7cutlass13device_kernelINS_4gemm6kernel13GemmUniversalIN4cute5tupleIJiiiiEEENS1_10collective13CollectiveMmaINS1_35MainloopSm100TmaUmmaWarpSpecializedILi5ELi2ELi4ENS5_IJNS4_1CILi1EEESB_SB_EEEEENS5_IJNSA_ILi128EEENSA_ILi64EEENSA_ILi32EEEEEEaNS5_IJlSB_lEEEaSI_NS4_8TiledMMAINS4_8MMA_AtomIJNS4_15SM100_MMA_S8_SSIaaiLi128ELi64ELNS4_4UMMA5MajorE0ELSN_0ELNSM_8SaturateE0EEEEEENS4_6LayoutISC_NS5_IJNSA_ILi0EEESS_SS_EEEEENS5_IJNS4_10UnderscoreESV_SV_EEEEENS4_13SM90_TMA_LOADENS4_14ComposedLayoutINS4_7SwizzleILi1ELi4ELi3EEENS4_18smem_ptr_flag_bitsILi8EEENSR_INS5_IJNSA_ILi8EEESG_EEENS5_IJSG_SB_EEEEEEEvNS4_8identityESY_S18_vS19_EENS_8epilogue10collective18CollectiveEpilogueINS1B_23Sm100TmaWarpSpecializedILi1ELi1ELi64ELb0ELb0EEEJSH_NS5_IJNSR_ISE_SB_EENSR_ISF_SB_EEEEEaSI_aSI_NS1B_6fusion15FusionCallbacksIS1F_NS1J_17LinearCombinationIaiaiLNS_15FloatRoundStyleE2EEESH_S1I_JEEENS4_5SM1004TMEM4LOAD26SM100_TMEM_LOAD_32dp32b64xESY_NSZ_INS10_ILi2ELi4ELi3EEES13_NSR_INS5_IJS14_SF_EEENS5_IJSF_SB_EEEEEEENS4_39AutoVectorizingCopyWithAssumedAlignmentILi128EEENS4_14SM90_TMA_STOREES1X_S1Z_S1Z_EEEvvEEEEvNT_6ParamsE --------------------------
	.section	.nv.constant0._ZN7cutlass13device_kernelINS_4gemm6kernel13GemmUniversalIN4cute5tupleIJiiiiEEENS1_10collective13CollectiveMmaINS1_35MainloopSm100TmaUmmaWarpSpecializedILi5ELi2ELi4ENS5_IJNS4_1CILi1EEESB_SB_EEEEENS5_IJNSA_ILi128EEENSA_ILi64EEENSA_ILi32EEEEEEaNS5_IJlSB_lEEEaSI_NS4_8TiledMMAINS4_8MMA_AtomIJNS4_15SM100_MMA_S8_SSIaaiLi128ELi64ELNS4_4UMMA5MajorE0ELSN_0ELNSM_8SaturateE0EEEEEENS4_6LayoutISC_NS5_IJNSA_ILi0EEESS_SS_EEEEENS5_IJNS4_10UnderscoreESV_SV_EEEEENS4_13SM90_TMA_LOADENS4_14ComposedLayoutINS4_7SwizzleILi1ELi4ELi3EEENS4_18smem_ptr_flag_bitsILi8EEENSR_INS5_IJNSA_ILi8EEESG_EEENS5_IJSG_SB_EEEEEEEvNS4_8identityESY_S18_vS19_EENS_8epilogue10collective18CollectiveEpilogueINS1B_23Sm100TmaWarpSpecializedILi1ELi1ELi64ELb0ELb0EEEJSH_NS5_IJNSR_ISE_SB_EENSR_ISF_SB_EEEEEaSI_aSI_NS1B_6fusion15FusionCallbacksIS1F_NS1J_17LinearCombinationIaiaiLNS_15FloatRoundStyleE2EEESH_S1I_JEEENS4_5SM1004TMEM4LOAD26SM100_TMEM_LOAD_32dp32b64xESY_NSZ_INS10_ILi2ELi4ELi3EEES13_NSR_INS5_IJS14_SF_EEENS5_IJSF_SB_EEEEEEENS4_39AutoVectorizingCopyWithAssumedAlignmentILi128EEENS4_14SM90_TMA_STOREES1X_S1Z_S1Z_EEEvvEEEEvNT_6ParamsE,"a",@progbits
	.sectionflags	@""
	.align	4
.nv.constant0._ZN7cutlass13device_kernelINS_4gemm6kernel13GemmUniversalIN4cute5tupleIJiiiiEEENS1_10collective13CollectiveMmaINS1_35MainloopSm100TmaUmmaWarpSpecializedILi5ELi2ELi4ENS5_IJNS4_1CILi1EEESB_SB_EEEEENS5_IJNSA_ILi128EEENSA_ILi64EEENSA_ILi32EEEEEEaNS5_IJlSB_lEEEaSI_NS4_8TiledMMAINS4_8MMA_AtomIJNS4_15SM100_MMA_S8_SSIaaiLi128ELi64ELNS4_4UMMA5MajorE0ELSN_0ELNSM_8SaturateE0EEEEEENS4_6LayoutISC_NS5_IJNSA_ILi0EEESS_SS_EEEEENS5_IJNS4_10UnderscoreESV_SV_EEEEENS4_13SM90_TMA_LOADENS4_14ComposedLayoutINS4_7SwizzleILi1ELi4ELi3EEENS4_18smem_ptr_flag_bitsILi8EEENSR_INS5_IJNSA_ILi8EEESG_EEENS5_IJSG_SB_EEEEEEEvNS4_8identityESY_S18_vS19_EENS_8epilogue10collective18CollectiveEpilogueINS1B_23Sm100TmaWarpSpecializedILi1ELi1ELi64ELb0ELb0EEEJSH_NS5_IJNSR_ISE_SB_EENSR_ISF_SB_EEEEEaSI_aSI_NS1B_6fusion15FusionCallbacksIS1F_NS1J_17LinearCombinationIaiaiLNS_15FloatRoundStyleE2EEESH_S1I_JEEENS4_5SM1004TMEM4LOAD26SM100_TMEM_LOAD_32dp32b64xESY_NSZ_INS10_ILi2ELi4ELi3EEES13_NSR_INS5_IJS14_SF_EEENS5_IJSF_SB_EEEEEEENS4_39AutoVectorizingCopyWithAssumedAlignmentILi128EEENS4_14SM90_TMA_STOREES1X_S1Z_S1Z_EEEvvEEEEvNT_6ParamsE:
	.zero		2944


//--------------------- SYMBOLS --------------------------

	.type		.nv.reservedSmem.offset0,@object
	.size		.nv.reservedSmem.offset0,0x4
	.type		.nv.reservedSmem.cap,@object
	.size		.nv.reservedSmem.cap,0x4
	.type		__assertfail,@function
